// auto-generated by cutlass_sweep.gemm — config: {"arch": "sm_100", "cluster_m": 1, "cluster_n": 1, "dtype": "e4m3", "dtype_b": "e4m3", "layout": "nn", "stages": 0, "tile_k": 128, "tile_m": 64, "tile_n": 256}
#include "cutlass/cutlass.h"
#include "cutlass/gemm/collective/collective_builder.hpp"
#include "cutlass/gemm/device/gemm_universal_adapter.h"
#include "cutlass/gemm/kernel/gemm_universal.hpp"
#include "cutlass/epilogue/collective/collective_builder.hpp"

using ElemA = cutlass::float_e4m3_t;
using ElemB = cutlass::float_e4m3_t;
using ElemCD = cutlass::float_e4m3_t;
using Acc  = float;
using TileShape    = cute::Shape<cute::_64, cute::_256, cute::_128>;
using ClusterShape = cute::Shape<cute::_1, cute::_1, cute::_1>;

using CollectiveEpilogue = typename cutlass::epilogue::collective::CollectiveBuilder<
    cutlass::arch::Sm100, cutlass::arch::OpClassTensorOp,
    TileShape, ClusterShape,
    cutlass::epilogue::collective::EpilogueTileAuto,
    Acc, Acc,
    ElemCD, cutlass::layout::RowMajor, 128 / cutlass::sizeof_bits<ElemCD>::value,
    ElemCD, cutlass::layout::RowMajor, 128 / cutlass::sizeof_bits<ElemCD>::value,
    cutlass::epilogue::collective::EpilogueScheduleAuto
  >::CollectiveOp;

using CollectiveMainloop = typename cutlass::gemm::collective::CollectiveBuilder<
    cutlass::arch::Sm100, cutlass::arch::OpClassTensorOp,
    ElemA, cutlass::layout::RowMajor, 128 / cutlass::sizeof_bits<ElemA>::value,
    ElemB, cutlass::layout::RowMajor, 128 / cutlass::sizeof_bits<ElemB>::value,
    Acc,
    TileShape, ClusterShape,
    cutlass::gemm::collective::StageCountAutoCarveout<static_cast<int>(sizeof(typename CollectiveEpilogue::SharedStorage))>,
    cutlass::gemm::collective::KernelScheduleAuto
  >::CollectiveOp;

using GemmKernel = cutlass::gemm::kernel::GemmUniversal<
    cute::Shape<int,int,int,int>,
    CollectiveMainloop,
    CollectiveEpilogue
>;
using Gemm = cutlass::gemm::device::GemmUniversalAdapter<GemmKernel>;

// Force the device kernel symbol into the cubin without needing a host main.
auto* _anchor = &cutlass::device_kernel<GemmKernel>;


// ===== COMPILED SASS (sm_100a) =====

	.target	sm_100a

	.elftype	@"ET_EXEC"


//--------------------- .note.nv.tkinfo           --------------------------
	.section	.note.nv.tkinfo,"",@"SHT_NOTE"
	.sectionflags	@"SHF_NOTE_NV_TKINFO"
	.tkinfo
        /*0018*/ 	.word	0x00000002
        /*0030*/ 	.string	""
        /*0030*/ 	.string	"ptxas"
        /*0030*/ 	.string	"Cuda compilation tools, release 13.0, V13.0.88"
        /*0030*/ 	.string	"Build cuda_13.0.r13.0/compiler.36424714_0"
        /*0030*/ 	.string	"-arch sm_100a -m 64 "



//--------------------- .note.nv.cuinfo           --------------------------
	.section	.note.nv.cuinfo,"",@"SHT_NOTE"
	.sectionflags	@"SHF_NOTE_NV_CUINFO"
        /*0018*/ 	.short	0x0002
        /*001a*/ 	.short	0x0064
        /*001c*/ 	.short	0x0082
	.zero		2


//--------------------- .nv.info                  --------------------------
	.section	.nv.info,"",@"SHT_CUDA_INFO"
	.align	4


	//----- nvinfo : EIATTR_REGCOUNT
	.align		4
        /*0000*/ 	.byte	0x04, 0x2f
        /*0002*/ 	.short	(.L_20 - .L_19)
	.align		4
.L_19:
        /*0004*/ 	.word	index@(_ZN7cutlass13device_kernelINS_4gemm6kernel13GemmUniversalIN4cute5tupleIJiiiiEEENS1_10collective13CollectiveMmaINS1_35MainloopSm100TmaUmmaWarpSpecializedILi5ELi2ELi4ENS5_IJNS4_1CILi1EEESB_SB_EEEEENS5_IJNSA_ILi64EEENSA_ILi256EEENSA_ILi128EEEEEENS_12float_e4m3_tENS5_IJlSB_lEEESI_NS5_IJSB_llEEENS4_8TiledMMAINS4_8MMA_AtomIJNS4_10MMA_TraitsINS4_19SM100_MMA_F8F6F4_SSEJSI_SI_fSE_SF_NS4_17integral_constantINS4_4UMMA5MajorELSR_0EEENSP_ISR_LSR_1EEENSP_INSQ_7ScaleInELSU_0EEESV_EEEEEENS4_6LayoutISC_NS5_IJNSA_ILi0EEESZ_SZ_EEEEENS5_IJNS4_10UnderscoreES12_S12_EEEEENS4_13SM90_TMA_LOADENS4_14ComposedLayoutINS4_7SwizzleILi3ELi4ELi3EEENS4_18smem_ptr_flag_bitsILi8EEENSY_INS5_IJNSA_ILi8EEESG_EEENS5_IJSG_SB_EEEEEEEvNS4_8identityES15_NS16_IS18_S1A_NSY_INS5_IJSG_S1B_EEENS5_IJSB_SG_EEEEEEEvS1G_EENS_8epilogue10collective18CollectiveEpilogueINS1M_23Sm100TmaWarpSpecializedILi4ELi2ELi32ELb0ELb0EEEJSH_NS5_IJNSY_ISE_SB_EES1R_EEESI_SJ_SI_SJ_NS1M_6fusion15FusionCallbacksIS1Q_NS1T_17LinearCombinationISI_fSI_fLNS_15FloatRoundStyleE2EEESH_S1S_JEEENS4_5SM1004TMEM4LOAD26SM100_TMEM_LOAD_16dp32b32xES15_NS16_INS17_ILi2ELi4ELi3EEES1A_NSY_INS5_IJS1B_SE_EEENS5_IJSE_SB_EEEEEEENS4_39AutoVectorizingCopyWithAssumedAlignmentILi128EEENS4_14SM90_TMA_STOREES27_S29_S29_EEEvvEEEEvNT_6ParamsE)
        /*0008*/ 	.word	0x00000079


	//----- nvinfo : EIATTR_FRAME_SIZE
	.align		4
.L_20:
        /*000c*/ 	.byte	0x04, 0x11
        /*000e*/ 	.short	(.L_22 - .L_21)
	.align		4
.L_21:
        /*0010*/ 	.word	index@($__internal_2_$__cuda_sm10x_tcgen05_guardrail_trap_unallocated_columns_being_dealloced)
        /*0014*/ 	.word	0x00000000


	//----- nvinfo : EIATTR_FRAME_SIZE
	.align		4
.L_22:
        /*0018*/ 	.byte	0x04, 0x11
        /*001a*/ 	.short	(.L_24 - .L_23)
	.align		4
.L_23:
        /*001c*/ 	.word	index@($__internal_1_$__cuda_sm10x_tcgen05_guardrail_trap_phase_invalid_during_alloc)
        /*0020*/ 	.word	0x00000000


	//----- nvinfo : EIATTR_FRAME_SIZE
	.align		4
.L_24:
        /*0024*/ 	.byte	0x04, 0x11
        /*0026*/ 	.short	(.L_26 - .L_25)
	.align		4
.L_25:
        /*0028*/ 	.word	index@($__internal_0_$__cuda_sm10x_tcgen05_guardrail_trap_col_being_dealloced_not_returned_by_alloc)
        /*002c*/ 	.word	0x00000000


	//----- nvinfo : EIATTR_FRAME_SIZE
	.align		4
.L_26:
        /*0030*/ 	.byte	0x04, 0x11
        /*0032*/ 	.short	(.L_28 - .L_27)
	.align		4
.L_27:
        /*0034*/ 	.word	index@(_ZN7cutlass13device_kernelINS_4gemm6kernel13GemmUniversalIN4cute5tupleIJiiiiEEENS1_10collective13CollectiveMmaINS1_35MainloopSm100TmaUmmaWarpSpecializedILi5ELi2ELi4ENS5_IJNS4_1CILi1EEESB_SB_EEEEENS5_IJNSA_ILi64EEENSA_ILi256EEENSA_ILi128EEEEEENS_12float_e4m3_tENS5_IJlSB_lEEESI_NS5_IJSB_llEEENS4_8TiledMMAINS4_8MMA_AtomIJNS4_10MMA_TraitsINS4_19SM100_MMA_F8F6F4_SSEJSI_SI_fSE_SF_NS4_17integral_constantINS4_4UMMA5MajorELSR_0EEENSP_ISR_LSR_1EEENSP_INSQ_7ScaleInELSU_0EEESV_EEEEEENS4_6LayoutISC_NS5_IJNSA_ILi0EEESZ_SZ_EEEEENS5_IJNS4_10UnderscoreES12_S12_EEEEENS4_13SM90_TMA_LOADENS4_14ComposedLayoutINS4_7SwizzleILi3ELi4ELi3EEENS4_18smem_ptr_flag_bitsILi8EEENSY_INS5_IJNSA_ILi8EEESG_EEENS5_IJSG_SB_EEEEEEEvNS4_8identityES15_NS16_IS18_S1A_NSY_INS5_IJSG_S1B_EEENS5_IJSB_SG_EEEEEEEvS1G_EENS_8epilogue10collective18CollectiveEpilogueINS1M_23Sm100TmaWarpSpecializedILi4ELi2ELi32ELb0ELb0EEEJSH_NS5_IJNSY_ISE_SB_EES1R_EEESI_SJ_SI_SJ_NS1M_6fusion15FusionCallbacksIS1Q_NS1T_17LinearCombinationISI_fSI_fLNS_15FloatRoundStyleE2EEESH_S1S_JEEENS4_5SM1004TMEM4LOAD26SM100_TMEM_LOAD_16dp32b32xES15_NS16_INS17_ILi2ELi4ELi3EEES1A_NSY_INS5_IJS1B_SE_EEENS5_IJSE_SB_EEEEEEENS4_39AutoVectorizingCopyWithAssumedAlignmentILi128EEENS4_14SM90_TMA_STOREES27_S29_S29_EEEvvEEEEvNT_6ParamsE)
        /*0038*/ 	.word	0x00000000


	//----- nvinfo : EIATTR_MIN_STACK_SIZE
	.align		4
.L_28:
        /*003c*/ 	.byte	0x04, 0x12
        /*003e*/ 	.short	(.L_30 - .L_29)
	.align		4
.L_29:
        /*0040*/ 	.word	index@(_ZN7cutlass13device_kernelINS_4gemm6kernel13GemmUniversalIN4cute5tupleIJiiiiEEENS1_10collective13CollectiveMmaINS1_35MainloopSm100TmaUmmaWarpSpecializedILi5ELi2ELi4ENS5_IJNS4_1CILi1EEESB_SB_EEEEENS5_IJNSA_ILi64EEENSA_ILi256EEENSA_ILi128EEEEEENS_12float_e4m3_tENS5_IJlSB_lEEESI_NS5_IJSB_llEEENS4_8TiledMMAINS4_8MMA_AtomIJNS4_10MMA_TraitsINS4_19SM100_MMA_F8F6F4_SSEJSI_SI_fSE_SF_NS4_17integral_constantINS4_4UMMA5MajorELSR_0EEENSP_ISR_LSR_1EEENSP_INSQ_7ScaleInELSU_0EEESV_EEEEEENS4_6LayoutISC_NS5_IJNSA_ILi0EEESZ_SZ_EEEEENS5_IJNS4_10UnderscoreES12_S12_EEEEENS4_13SM90_TMA_LOADENS4_14ComposedLayoutINS4_7SwizzleILi3ELi4ELi3EEENS4_18smem_ptr_flag_bitsILi8EEENSY_INS5_IJNSA_ILi8EEESG_EEENS5_IJSG_SB_EEEEEEEvNS4_8identityES15_NS16_IS18_S1A_NSY_INS5_IJSG_S1B_EEENS5_IJSB_SG_EEEEEEEvS1G_EENS_8epilogue10collective18CollectiveEpilogueINS1M_23Sm100TmaWarpSpecializedILi4ELi2ELi32ELb0ELb0EEEJSH_NS5_IJNSY_ISE_SB_EES1R_EEESI_SJ_SI_SJ_NS1M_6fusion15FusionCallbacksIS1Q_NS1T_17LinearCombinationISI_fSI_fLNS_15FloatRoundStyleE2EEESH_S1S_JEEENS4_5SM1004TMEM4LOAD26SM100_TMEM_LOAD_16dp32b32xES15_NS16_INS17_ILi2ELi4ELi3EEES1A_NSY_INS5_IJS1B_SE_EEENS5_IJSE_SB_EEEEEEENS4_39AutoVectorizingCopyWithAssumedAlignmentILi128EEENS4_14SM90_TMA_STOREES27_S29_S29_EEEvvEEEEvNT_6ParamsE)
        /*0044*/ 	.word	0x00000000
.L_30:


//--------------------- .nv.compat                --------------------------
	.section	.nv.compat,"",@"SHT_CUDA_COMPAT_INFO"
	.align	4
        /*0000*/ 	.byte	0x02, 0x09, 0x01, 0x00, 0x02, 0x02, 0x02, 0x00, 0x02, 0x05, 0x05, 0x00, 0x03, 0x07, 0x01, 0x01
        /*0010*/ 	.byte	0x02, 0x03, 0x01, 0x00, 0x02, 0x06, 0x01, 0x00, 0x04, 0x0b, 0x08, 0x00, 0x09, 0x00, 0x00, 0x00
        /*0020*/ 	.byte	0x00, 0x00, 0x00, 0x00


//--------------------- .nv.info._ZN7cutlass13device_kernelINS_4gemm6kernel13GemmUniversalIN4cute5tupleIJiiiiEEENS1_10collective13CollectiveMmaINS1_35MainloopSm100TmaUmmaWarpSpecializedILi5ELi2ELi4ENS5_IJNS4_1CILi1EEESB_SB_EEEEENS5_IJNSA_ILi64EEENSA_ILi256EEENSA_ILi128EEEEEENS_12float_e4m3_tENS5_IJlSB_lEEESI_NS5_IJSB_llEEENS4_8TiledMMAINS4_8MMA_AtomIJNS4_10MMA_TraitsINS4_19SM100_MMA_F8F6F4_SSEJSI_SI_fSE_SF_NS4_17integral_constantINS4_4UMMA5MajorELSR_0EEENSP_ISR_LSR_1EEENSP_INSQ_7ScaleInELSU_0EEESV_EEEEEENS4_6LayoutISC_NS5_IJNSA_ILi0EEESZ_SZ_EEEEENS5_IJNS4_10UnderscoreES12_S12_EEEEENS4_13SM90_TMA_LOADENS4_14ComposedLayoutINS4_7SwizzleILi3ELi4ELi3EEENS4_18smem_ptr_flag_bitsILi8EEENSY_INS5_IJNSA_ILi8EEESG_EEENS5_IJSG_SB_EEEEEEEvNS4_8identityES15_NS16_IS18_S1A_NSY_INS5_IJSG_S1B_EEENS5_IJSB_SG_EEEEEEEvS1G_EENS_8epilogue10collective18CollectiveEpilogueINS1M_23Sm100TmaWarpSpecializedILi4ELi2ELi32ELb0ELb0EEEJSH_NS5_IJNSY_ISE_SB_EES1R_EEESI_SJ_SI_SJ_NS1M_6fusion15FusionCallbacksIS1Q_NS1T_17LinearCombinationISI_fSI_fLNS_15FloatRoundStyleE2EEESH_S1S_JEEENS4_5SM1004TMEM4LOAD26SM100_TMEM_LOAD_16dp32b32xES15_NS16_INS17_ILi2ELi4ELi3EEES1A_NSY_INS5_IJS1B_SE_EEENS5_IJSE_SB_EEEEEEENS4_39AutoVectorizingCopyWithAssumedAlignmentILi128EEENS4_14SM90_TMA_STOREES27_S29_S29_EEEvvEEEEvNT_6ParamsE --------------------------
	.section	.nv.info._ZN7cutlass13device_kernelINS_4gemm6kernel13GemmUniversalIN4cute5tupleIJiiiiEEENS1_10collective13CollectiveMmaINS1_35MainloopSm100TmaUmmaWarpSpecializedILi5ELi2ELi4ENS5_IJNS4_1CILi1EEESB_SB_EEEEENS5_IJNSA_ILi64EEENSA_ILi256EEENSA_ILi128EEEEEENS_12float_e4m3_tENS5_IJlSB_lEEESI_NS5_IJSB_llEEENS4_8TiledMMAINS4_8MMA_AtomIJNS4_10MMA_TraitsINS4_19SM100_MMA_F8F6F4_SSEJSI_SI_fSE_SF_NS4_17integral_constantINS4_4UMMA5MajorELSR_0EEENSP_ISR_LSR_1EEENSP_INSQ_7ScaleInELSU_0EEESV_EEEEEENS4_6LayoutISC_NS5_IJNSA_ILi0EEESZ_SZ_EEEEENS5_IJNS4_10UnderscoreES12_S12_EEEEENS4_13SM90_TMA_LOADENS4_14ComposedLayoutINS4_7SwizzleILi3ELi4ELi3EEENS4_18smem_ptr_flag_bitsILi8EEENSY_INS5_IJNSA_ILi8EEESG_EEENS5_IJSG_SB_EEEEEEEvNS4_8identityES15_NS16_IS18_S1A_NSY_INS5_IJSG_S1B_EEENS5_IJSB_SG_EEEEEEEvS1G_EENS_8epilogue10collective18CollectiveEpilogueINS1M_23Sm100TmaWarpSpecializedILi4ELi2ELi32ELb0ELb0EEEJSH_NS5_IJNSY_ISE_SB_EES1R_EEESI_SJ_SI_SJ_NS1M_6fusion15FusionCallbacksIS1Q_NS1T_17LinearCombinationISI_fSI_fLNS_15FloatRoundStyleE2EEESH_S1S_JEEENS4_5SM1004TMEM4LOAD26SM100_TMEM_LOAD_16dp32b32xES15_NS16_INS17_ILi2ELi4ELi3EEES1A_NSY_INS5_IJS1B_SE_EEENS5_IJSE_SB_EEEEEEENS4_39AutoVectorizingCopyWithAssumedAlignmentILi128EEENS4_14SM90_TMA_STOREES27_S29_S29_EEEvvEEEEvNT_6ParamsE,"",@"SHT_CUDA_INFO"
	.sectionflags	@""
	.align	4


	//----- nvinfo : EIATTR_CUDA_API_VERSION
	.align		4
        /*0000*/ 	.byte	0x04, 0x37
        /*0002*/ 	.short	(.L_32 - .L_31)
.L_31:
        /*0004*/ 	.word	0x00000082


	//----- nvinfo : EIATTR_KPARAM_INFO
	.align		4
.L_32:
        /*0008*/ 	.byte	0x04, 0x17
        /*000a*/ 	.short	(.L_34 - .L_33)
.L_33:
        /*000c*/ 	.word	0x00000000
        /*0010*/ 	.short	0x0000
        /*0012*/ 	.short	0x0000
        /*0014*/ 	.byte	0x00, 0xf0, 0x01, 0x20


	//----- nvinfo : EIATTR_AT_ENTRY_FRAGMENTS
	.align		4
.L_34:
        /*0018*/ 	.byte	0x04, 0x4f
        /*001a*/ 	.short	(.L_36 - .L_35)


	//   ....[0]....
.L_35:
        /*001c*/ 	.word	0x00000006


	//----- nvinfo : EIATTR_RESERVED_SMEM_USED
	.align		4
.L_36:
        /*0020*/ 	.byte	0x01, 0x41
	.zero		2


	//----- nvinfo : EIATTR_SPARSE_MMA_MASK
	.align		4
        /*0024*/ 	.byte	0x03, 0x50
        /*0026*/ 	.short	0x0000


	//----- nvinfo : EIATTR_TCGEN05_1CTA_USED
	.align		4
        /*0028*/ 	.byte	0x01, 0x51
	.zero		2


	//----- nvinfo : EIATTR_MAXREG_COUNT
	.align		4
        /*002c*/ 	.byte	0x03, 0x1b
        /*002e*/ 	.short	0x00ff


	//----- nvinfo : EIATTR_NUM_BARRIERS
	.align		4
        /*0030*/ 	.byte	0x02, 0x4c
        /*0032*/ 	.byte	0x07
	.zero		1


	//----- nvinfo : EIATTR_EXTERNS
	.align		4
        /*0034*/ 	.byte	0x04, 0x0f
        /*0036*/ 	.short	(.L_38 - .L_37)


	//   ....[0]....
	.align		4
.L_37:
        /*0038*/ 	.word	index@(__assertfail)


	//----- nvinfo : EIATTR_MERCURY_ISA_VERSION
	.align		4
.L_38:
        /*003c*/ 	.byte	0x03, 0x5f
        /*003e*/ 	.short	0x0101


	//----- nvinfo : EIATTR_INT_WARP_WIDE_INSTR_OFFSETS
	.align		4
        /*0040*/ 	.byte	0x04, 0x31
        /*0042*/ 	.short	(.L_40 - .L_39)


	//   ....[0]....
.L_39:
        /*0044*/ 	.word	0x00001ec0


	//   ....[1]....
        /*0048*/ 	.word	0x000039f0


	//   ....[2]....
        /*004c*/ 	.word	0x00003a20


	//   ....[3]....
        /*0050*/ 	.word	0x00003a70


	//   ....[4]....
        /*0054*/ 	.word	0x00004390


	//   ....[5]....
        /*0058*/ 	.word	0x000043f0


	//   ....[6]....
        /*005c*/ 	.word	0x000044d0


	//   ....[7]....
        /*0060*/ 	.word	0x00004540


	//   ....[8]....
        /*0064*/ 	.word	0x00004650


	//   ....[9]....
        /*0068*/ 	.word	0x000046e0


	//   ....[10]....
        /*006c*/ 	.word	0x000048b0


	//   ....[11]....
        /*0070*/ 	.word	0x00004a10


	//----- nvinfo : EIATTR_COOP_GROUP_MASK_REGIDS
	.align		4
.L_40:
        /*0074*/ 	.byte	0x04, 0x29
        /*0076*/ 	.short	(.L_42 - .L_41)


	//   ....[0]....
.L_41:
        /*0078*/ 	.word	0xffffffff


	//   ....[1]....
        /*007c*/ 	.word	0xffffffff


	//   ....[2]....
        /*0080*/ 	.word	0xffffffff


	//   ....[3]....
        /*0084*/ 	.word	0xffffffff


	//   ....[4]....
        /*0088*/ 	.word	0xffffffff


	//   ....[5]....
        /*008c*/ 	.word	0xffffffff


	//   ....[6]....
        /*0090*/ 	.word	0xffffffff


	//   ....[7]....
        /*0094*/ 	.word	0xffffffff


	//   ....[8]....
        /*0098*/ 	.word	0xffffffff


	//   ....[9]....
        /*009c*/ 	.word	0xffffffff


	//   ....[10]....
        /*00a0*/ 	.word	0xffffffff


	//   ....[11]....
        /*00a4*/ 	.word	0xffffffff


	//   ....[12]....
        /*00a8*/ 	.word	0xffffffff


	//----- nvinfo : EIATTR_COOP_GROUP_INSTR_OFFSETS
	.align		4
.L_42:
        /*00ac*/ 	.byte	0x04, 0x28
        /*00ae*/ 	.short	(.L_44 - .L_43)


	//   ....[0]....
.L_43:
        /*00b0*/ 	.word	0x00000090


	//   ....[1]....
        /*00b4*/ 	.word	0x000004d0


	//   ....[2]....
        /*00b8*/ 	.word	0x00000660


	//   ....[3]....
        /*00bc*/ 	.word	0x00000800


	//   ....[4]....
        /*00c0*/ 	.word	0x00000900


	//   ....[5]....
        /*00c4*/ 	.word	0x00000a70


	//   ....[6]....
        /*00c8*/ 	.word	0x00000c10


	//   ....[7]....
        /*00cc*/ 	.word	0x00001da0


	//   ....[8]....
        /*00d0*/ 	.word	0x00002c10


	//   ....[9]....
        /*00d4*/ 	.word	0x00002e20


	//   ....[10]....
        /*00d8*/ 	.word	0x00002e50


	//   ....[11]....
        /*00dc*/ 	.word	0x000038e0


	//   ....[12]....
        /*00e0*/ 	.word	0x00003b10


	//----- nvinfo : EIATTR_VRC_CTA_INIT_COUNT
	.align		4
.L_44:
        /*00e4*/ 	.byte	0x02, 0x4a
        /*00e6*/ 	.byte	0x80
	.zero		1


	//----- nvinfo : EIATTR_SYSCALL_OFFSETS
	.align		4
        /*00e8*/ 	.byte	0x04, 0x46
        /*00ea*/ 	.short	(.L_46 - .L_45)


	//   ....[0]....
.L_45:
        /*00ec*/ 	.word	0x00005490


	//   ....[1]....
        /*00f0*/ 	.word	0x000055d0


	//   ....[2]....
        /*00f4*/ 	.word	0x00005dd0


	//   ....[3]....
        /*00f8*/ 	.word	0x00006b70


	//   ....[4]....
        /*00fc*/ 	.word	0x000078d0


	//   ....[5]....
        /*0100*/ 	.word	0x00008660


	//----- nvinfo : EIATTR_MBARRIER_INSTR_OFFSETS
	.align		4
.L_46:
        /*0104*/ 	.byte	0x04, 0x39
        /*0106*/ 	.short	(.L_48 - .L_47)


	//   ....[0]....
.L_47:
        /*0108*/ 	.word	0x000005b0
        /*010c*/ 	.word	0x000000ff
        /*0110*/ 	.word	0x00000000
        /*0114*/ 	.short	0x0100
        /*0116*/ 	.byte	0x05
	.zero		1


	//   ....[1]....
        /*0118*/ 	.word	0x000005c0
        /*011c*/ 	.word	0x000000ff
        /*0120*/ 	.word	0x00000028
        /*0124*/ 	.short	0x0100
        /*0126*/ 	.byte	0x05
	.zero		1


	//   ....[2]....
        /*0128*/ 	.word	0x000005d0
        /*012c*/ 	.word	0x000000ff
        /*0130*/ 	.word	0x00000008
        /*0134*/ 	.short	0x0100
        /*0136*/ 	.byte	0x05
	.zero		1


	//   ....[3]....
        /*0138*/ 	.word	0x000005e0
        /*013c*/ 	.word	0x000000ff
        /*0140*/ 	.word	0x00000030
        /*0144*/ 	.short	0x0100
        /*0146*/ 	.byte	0x05
	.zero		1


	//   ....[4]....
        /*0148*/ 	.word	0x000005f0
        /*014c*/ 	.word	0x000000ff
        /*0150*/ 	.word	0x00000010
        /*0154*/ 	.short	0x0100
        /*0156*/ 	.byte	0x05
	.zero		1


	//   ....[5]....
        /*0158*/ 	.word	0x00000600
        /*015c*/ 	.word	0x000000ff
        /*0160*/ 	.word	0x00000038
        /*0164*/ 	.short	0x0100
        /*0166*/ 	.byte	0x05
	.zero		1


	//   ....[6]....
        /*0168*/ 	.word	0x00000610
        /*016c*/ 	.word	0x000000ff
        /*0170*/ 	.word	0x00000018
        /*0174*/ 	.short	0x0100
        /*0176*/ 	.byte	0x05
	.zero		1


	//   ....[7]....
        /*0178*/ 	.word	0x00000620
        /*017c*/ 	.word	0x000000ff
        /*0180*/ 	.word	0x00000040
        /*0184*/ 	.short	0x0100
        /*0186*/ 	.byte	0x05
	.zero		1


	//   ....[8]....
        /*0188*/ 	.word	0x00000630
        /*018c*/ 	.word	0x000000ff
        /*0190*/ 	.word	0x00000020
        /*0194*/ 	.short	0x0100
        /*0196*/ 	.byte	0x05
	.zero		1


	//   ....[9]....
        /*0198*/ 	.word	0x00000640
        /*019c*/ 	.word	0x000000ff
        /*01a0*/ 	.word	0x00000048
        /*01a4*/ 	.short	0x0100
        /*01a6*/ 	.byte	0x05
	.zero		1


	//   ....[10]....
        /*01a8*/ 	.word	0x00000770
        /*01ac*/ 	.word	0x000000ff
        /*01b0*/ 	.word	0x00000050
        /*01b4*/ 	.short	0x0100
        /*01b6*/ 	.byte	0x07
	.zero		1


	//   ....[11]....
        /*01b8*/ 	.word	0x00000780
        /*01bc*/ 	.word	0x000000ff
        /*01c0*/ 	.word	0x00000070
        /*01c4*/ 	.short	0x0100
        /*01c6*/ 	.byte	0x07
	.zero		1


	//   ....[12]....
        /*01c8*/ 	.word	0x00000790
        /*01cc*/ 	.word	0x000000ff
        /*01d0*/ 	.word	0x00000058
        /*01d4*/ 	.short	0x0100
        /*01d6*/ 	.byte	0x07
	.zero		1


	//   ....[13]....
        /*01d8*/ 	.word	0x000007a0
        /*01dc*/ 	.word	0x000000ff
        /*01e0*/ 	.word	0x00000078
        /*01e4*/ 	.short	0x0100
        /*01e6*/ 	.byte	0x07
	.zero		1


	//   ....[14]....
        /*01e8*/ 	.word	0x000007b0
        /*01ec*/ 	.word	0x000000ff
        /*01f0*/ 	.word	0x00000060
        /*01f4*/ 	.short	0x0100
        /*01f6*/ 	.byte	0x07
	.zero		1


	//   ....[15]....
        /*01f8*/ 	.word	0x000007c0
        /*01fc*/ 	.word	0x000000ff
        /*0200*/ 	.word	0x00000080
        /*0204*/ 	.short	0x0100
        /*0206*/ 	.byte	0x07
	.zero		1


	//   ....[16]....
        /*0208*/ 	.word	0x000007d0
        /*020c*/ 	.word	0x000000ff
        /*0210*/ 	.word	0x00000068
        /*0214*/ 	.short	0x0100
        /*0216*/ 	.byte	0x07
	.zero		1


	//   ....[17]....
        /*0218*/ 	.word	0x000007e0
        /*021c*/ 	.word	0x000000ff
        /*0220*/ 	.word	0x00000088
        /*0224*/ 	.short	0x0100
        /*0226*/ 	.byte	0x07
	.zero		1


	//   ....[18]....
        /*0228*/ 	.word	0x000008d0
        /*022c*/ 	.word	0x000000ff
        /*0230*/ 	.word	0x00000090
        /*0234*/ 	.short	0x0100
        /*0236*/ 	.byte	0x05
	.zero		1


	//   ....[19]....
        /*0238*/ 	.word	0x000008e0
        /*023c*/ 	.word	0x000000ff
        /*0240*/ 	.word	0x00000098
        /*0244*/ 	.short	0x0100
        /*0246*/ 	.byte	0x05
	.zero		1


	//   ....[20]....
        /*0248*/ 	.word	0x00000a20
        /*024c*/ 	.word	0x000000ff
        /*0250*/ 	.word	0x000000a0
        /*0254*/ 	.short	0x0100
        /*0256*/ 	.byte	0x05
	.zero		1


	//   ....[21]....
        /*0258*/ 	.word	0x00000a30
        /*025c*/ 	.word	0x000000ff
        /*0260*/ 	.word	0x000000b0
        /*0264*/ 	.short	0x0100
        /*0266*/ 	.byte	0x05
	.zero		1


	//   ....[22]....
        /*0268*/ 	.word	0x00000a40
        /*026c*/ 	.word	0x000000ff
        /*0270*/ 	.word	0x000000a8
        /*0274*/ 	.short	0x0100
        /*0276*/ 	.byte	0x05
	.zero		1


	//   ....[23]....
        /*0278*/ 	.word	0x00000a50
        /*027c*/ 	.word	0x000000ff
        /*0280*/ 	.word	0x000000b8
        /*0284*/ 	.short	0x0100
        /*0286*/ 	.byte	0x05
	.zero		1


	//   ....[24]....
        /*0288*/ 	.word	0x00000b80
        /*028c*/ 	.word	0x000000ff
        /*0290*/ 	.word	0x000000c0
        /*0294*/ 	.short	0x0100
        /*0296*/ 	.byte	0x07
	.zero		1


	//   ....[25]....
        /*0298*/ 	.word	0x00000b90
        /*029c*/ 	.word	0x000000ff
        /*02a0*/ 	.word	0x000000e0
        /*02a4*/ 	.short	0x0100
        /*02a6*/ 	.byte	0x07
	.zero		1


	//   ....[26]....
        /*02a8*/ 	.word	0x00000ba0
        /*02ac*/ 	.word	0x000000ff
        /*02b0*/ 	.word	0x000000c8
        /*02b4*/ 	.short	0x0100
        /*02b6*/ 	.byte	0x07
	.zero		1


	//   ....[27]....
        /*02b8*/ 	.word	0x00000bb0
        /*02bc*/ 	.word	0x000000ff
        /*02c0*/ 	.word	0x000000e8
        /*02c4*/ 	.short	0x0100
        /*02c6*/ 	.byte	0x07
	.zero		1


	//   ....[28]....
        /*02c8*/ 	.word	0x00000bc0
        /*02cc*/ 	.word	0x000000ff
        /*02d0*/ 	.word	0x000000d0
        /*02d4*/ 	.short	0x0100
        /*02d6*/ 	.byte	0x07
	.zero		1


	//   ....[29]....
        /*02d8*/ 	.word	0x00000bd0
        /*02dc*/ 	.word	0x000000ff
        /*02e0*/ 	.word	0x000000f0
        /*02e4*/ 	.short	0x0100
        /*02e6*/ 	.byte	0x07
	.zero		1


	//   ....[30]....
        /*02e8*/ 	.word	0x00000be0
        /*02ec*/ 	.word	0x000000ff
        /*02f0*/ 	.word	0x000000d8
        /*02f4*/ 	.short	0x0100
        /*02f6*/ 	.byte	0x07
	.zero		1


	//   ....[31]....
        /*02f8*/ 	.word	0x00000bf0
        /*02fc*/ 	.word	0x000000ff
        /*0300*/ 	.word	0x000000f8
        /*0304*/ 	.short	0x0100
        /*0306*/ 	.byte	0x07
	.zero		1


	//   ....[32]....
        /*0308*/ 	.word	0x00000ce0
        /*030c*/ 	.word	0x000000ff
        /*0310*/ 	.word	0x00000100
        /*0314*/ 	.short	0x0100
        /*0316*/ 	.byte	0x05
	.zero		1


	//   ....[33]....
        /*0318*/ 	.word	0x00000cf0
        /*031c*/ 	.word	0x000000ff
        /*0320*/ 	.word	0x00000110
        /*0324*/ 	.short	0x0100
        /*0326*/ 	.byte	0x05
	.zero		1


	//   ....[34]....
        /*0328*/ 	.word	0x00000d00
        /*032c*/ 	.word	0x000000ff
        /*0330*/ 	.word	0x00000108
        /*0334*/ 	.short	0x0100
        /*0336*/ 	.byte	0x05
	.zero		1


	//   ....[35]....
        /*0338*/ 	.word	0x00000d10
        /*033c*/ 	.word	0x000000ff
        /*0340*/ 	.word	0x00000118
        /*0344*/ 	.short	0x0100
        /*0346*/ 	.byte	0x05
	.zero		1


	//   ....[36]....
        /*0348*/ 	.word	0x000015e0
        /*034c*/ 	.word	0x00000002
        /*0350*/ 	.word	0x00000110
        /*0354*/ 	.short	0x010a
        /*0356*/ 	.byte	0xff
	.zero		1


	//   ....[37]....
        /*0358*/ 	.word	0x00001610
        /*035c*/ 	.word	0x00000002
        /*0360*/ 	.word	0x00000100
        /*0364*/ 	.short	0x0101
        /*0366*/ 	.byte	0xff
	.zero		1


	//   ....[38]....
        /*0368*/ 	.word	0x000016e0
        /*036c*/ 	.word	0x000000ff
        /*0370*/ 	.word	0x00000028
        /*0374*/ 	.short	0x010a
        /*0376*/ 	.byte	0x08
	.zero		1


	//   ....[39]....
        /*0378*/ 	.word	0x00001790
        /*037c*/ 	.word	0x000000ff
        /*0380*/ 	.word	0x00000028
        /*0384*/ 	.short	0x010a
        /*0386*/ 	.byte	0x21
	.zero		1


	//   ....[40]....
        /*0388*/ 	.word	0x000018e0
        /*038c*/ 	.word	0x000000ff
        /*0390*/ 	.word	0x00000028
        /*0394*/ 	.short	0x010a
        /*0396*/ 	.byte	0x08
	.zero		1


	//   ....[41]....
        /*0398*/ 	.word	0x00001a40
        /*039c*/ 	.word	0x000000ff
        /*03a0*/ 	.word	0x00000098
        /*03a4*/ 	.short	0x0101
        /*03a6*/ 	.byte	0x04
	.zero		1


	//   ....[42]....
        /*03a8*/ 	.word	0x00001a60
        /*03ac*/ 	.word	0x000000ff
        /*03b0*/ 	.word	0x00000028
        /*03b4*/ 	.short	0x010a
        /*03b6*/ 	.byte	0x08
	.zero		1


	//   ....[43]....
        /*03b8*/ 	.word	0x00001af0
        /*03bc*/ 	.word	0x000000ff
        /*03c0*/ 	.word	0x00000028
        /*03c4*/ 	.short	0x010a
        /*03c6*/ 	.byte	0x19
	.zero		1


	//   ....[44]....
        /*03c8*/ 	.word	0x00001c40
        /*03cc*/ 	.word	0x000000ff
        /*03d0*/ 	.word	0x00000028
        /*03d4*/ 	.short	0x010a
        /*03d6*/ 	.byte	0x08
	.zero		1


	//   ....[45]....
        /*03d8*/ 	.word	0x00001dd0
        /*03dc*/ 	.word	0x00000002
        /*03e0*/ 	.word	0x000000a0
        /*03e4*/ 	.short	0x010a
        /*03e6*/ 	.byte	0xff
	.zero		1


	//   ....[46]....
        /*03e8*/ 	.word	0x00001e90
        /*03ec*/ 	.word	0x00000002
        /*03f0*/ 	.word	0x00000000
        /*03f4*/ 	.short	0x0101
        /*03f6*/ 	.byte	0xff
	.zero		1


	//   ....[47]....
        /*03f8*/ 	.word	0x000023f0
        /*03fc*/ 	.word	0x000000ff
        /*0400*/ 	.word	0x00000000
        /*0404*/ 	.short	0x010a
        /*0406*/ 	.byte	0x05
	.zero		1


	//   ....[48]....
        /*0408*/ 	.word	0x00002480
        /*040c*/ 	.word	0x000000ff
        /*0410*/ 	.word	0x00000000
        /*0414*/ 	.short	0x010a
        /*0416*/ 	.byte	0x05
	.zero		1


	//   ....[49]....
        /*0418*/ 	.word	0x00002510
        /*041c*/ 	.word	0x000000ff
        /*0420*/ 	.word	0x00000000
        /*0424*/ 	.short	0x010a
        /*0426*/ 	.byte	0x05
	.zero		1


	//   ....[50]....
        /*0428*/ 	.word	0x000025a0
        /*042c*/ 	.word	0x000000ff
        /*0430*/ 	.word	0x00000000
        /*0434*/ 	.short	0x010a
        /*0436*/ 	.byte	0x05
	.zero		1


	//   ....[51]....
        /*0438*/ 	.word	0x00002640
        /*043c*/ 	.word	0x00000000
        /*0440*/ 	.word	0x00000000
        /*0444*/ 	.short	0x010a
        /*0446*/ 	.byte	0xff
	.zero		1


	//   ....[52]....
        /*0448*/ 	.word	0x00002760
        /*044c*/ 	.word	0x00000000
        /*0450*/ 	.word	0x00000100
        /*0454*/ 	.short	0x010a
        /*0456*/ 	.byte	0xff
	.zero		1


	//   ....[53]....
        /*0458*/ 	.word	0x000027d0
        /*045c*/ 	.word	0x00000000
        /*0460*/ 	.word	0x00000000
        /*0464*/ 	.short	0x0101
        /*0466*/ 	.byte	0xff
	.zero		1


	//   ....[54]....
        /*0468*/ 	.word	0x000027f0
        /*046c*/ 	.word	0x000000ff
        /*0470*/ 	.word	0x000000b0
        /*0474*/ 	.short	0x010a
        /*0476*/ 	.byte	0x05
	.zero		1


	//   ....[55]....
        /*0478*/ 	.word	0x00002910
        /*047c*/ 	.word	0x00000000
        /*0480*/ 	.word	0x000000a0
        /*0484*/ 	.short	0x010a
        /*0486*/ 	.byte	0xff
	.zero		1


	//   ....[56]....
        /*0488*/ 	.word	0x00002a10
        /*048c*/ 	.word	0x00000000
        /*0490*/ 	.word	0x00000000
        /*0494*/ 	.short	0x0101
        /*0496*/ 	.byte	0xff
	.zero		1


	//   ....[57]....
        /*0498*/ 	.word	0x00002aa0
        /*049c*/ 	.word	0x000000ff
        /*04a0*/ 	.word	0x000000b0
        /*04a4*/ 	.short	0x0106
        /*04a6*/ 	.byte	0x05
	.zero		1


	//   ....[58]....
        /*04a8*/ 	.word	0x00002ac0
        /*04ac*/ 	.word	0x000000ff
        /*04b0*/ 	.word	0x000000b0
        /*04b4*/ 	.short	0x010a
        /*04b6*/ 	.byte	0x05
	.zero		1


	//   ....[59]....
        /*04b8*/ 	.word	0x00002b50
        /*04bc*/ 	.word	0x000000ff
        /*04c0*/ 	.word	0x000000b0
        /*04c4*/ 	.short	0x0106
        /*04c6*/ 	.byte	0x04
	.zero		1


	//   ....[60]....
        /*04c8*/ 	.word	0x00002b90
        /*04cc*/ 	.word	0x00000000
        /*04d0*/ 	.word	0x000000b0
        /*04d4*/ 	.short	0x010a
        /*04d6*/ 	.byte	0xff
	.zero		1


	//   ....[61]....
        /*04d8*/ 	.word	0x000030d0
        /*04dc*/ 	.word	0x00000000
        /*04e0*/ 	.word	0x000000a0
        /*04e4*/ 	.short	0x010a
        /*04e6*/ 	.byte	0xff
	.zero		1


	//   ....[62]....
        /*04e8*/ 	.word	0x000031d0
        /*04ec*/ 	.word	0x00000003
        /*04f0*/ 	.word	0x00000000
        /*04f4*/ 	.short	0x0101
        /*04f6*/ 	.byte	0xff
	.zero		1


	//   ....[63]....
        /*04f8*/ 	.word	0x000031e0
        /*04fc*/ 	.word	0x000000ff
        /*0500*/ 	.word	0x00000000
        /*0504*/ 	.short	0x010a
        /*0506*/ 	.byte	0x06
	.zero		1


	//   ....[64]....
        /*0508*/ 	.word	0x00003260
        /*050c*/ 	.word	0x000000ff
        /*0510*/ 	.word	0x000000e0
        /*0514*/ 	.short	0x010a
        /*0516*/ 	.byte	0x07
	.zero		1


	//   ....[65]....
        /*0518*/ 	.word	0x00003340
        /*051c*/ 	.word	0x000000ff
        /*0520*/ 	.word	0x00000000
        /*0524*/ 	.short	0x010a
        /*0526*/ 	.byte	0x06
	.zero		1


	//   ....[66]....
        /*0528*/ 	.word	0x00003470
        /*052c*/ 	.word	0x000000ff
        /*0530*/ 	.word	0x00000000
        /*0534*/ 	.short	0x010a
        /*0536*/ 	.byte	0x1a
	.zero		1


	//   ....[67]....
        /*0538*/ 	.word	0x00003710
        /*053c*/ 	.word	0x000000ff
        /*0540*/ 	.word	0x00000000
        /*0544*/ 	.short	0x010a
        /*0546*/ 	.byte	0x06
	.zero		1


	//   ....[68]....
        /*0548*/ 	.word	0x000037a0
        /*054c*/ 	.word	0x000000ff
        /*0550*/ 	.word	0x00000000
        /*0554*/ 	.short	0x010a
        /*0556*/ 	.byte	0x06
	.zero		1


	//   ....[69]....
        /*0558*/ 	.word	0x00003830
        /*055c*/ 	.word	0x000000ff
        /*0560*/ 	.word	0x00000000
        /*0564*/ 	.short	0x010a
        /*0566*/ 	.byte	0x06
	.zero		1


	//   ....[70]....
        /*0568*/ 	.word	0x000038c0
        /*056c*/ 	.word	0x000000ff
        /*0570*/ 	.word	0x00000000
        /*0574*/ 	.short	0x010a
        /*0576*/ 	.byte	0x07
	.zero		1


	//   ....[71]....
        /*0578*/ 	.word	0x00003d40
        /*057c*/ 	.word	0x00000000
        /*0580*/ 	.word	0x000000a0
        /*0584*/ 	.short	0x010a
        /*0586*/ 	.byte	0xff
	.zero		1


	//   ....[72]....
        /*0588*/ 	.word	0x00003e00
        /*058c*/ 	.word	0x00000000
        /*0590*/ 	.word	0x00000000
        /*0594*/ 	.short	0x0101
        /*0596*/ 	.byte	0xff
	.zero		1


	//   ....[73]....
        /*0598*/ 	.word	0x00004120
        /*059c*/ 	.word	0x000000ff
        /*05a0*/ 	.word	0x00000098
        /*05a4*/ 	.short	0x010a
        /*05a6*/ 	.byte	0x07
	.zero		1


	//   ....[74]....
        /*05a8*/ 	.word	0x00004310
        /*05ac*/ 	.word	0x000000ff
        /*05b0*/ 	.word	0x00000070
        /*05b4*/ 	.short	0x010a
        /*05b6*/ 	.byte	0x07
	.zero		1


	//   ....[75]....
        /*05b8*/ 	.word	0x00004480
        /*05bc*/ 	.word	0x000000ff
        /*05c0*/ 	.word	0x00000050
        /*05c4*/ 	.short	0x010b
        /*05c6*/ 	.byte	0x07
	.zero		1


	//   ....[76]....
        /*05c8*/ 	.word	0x00004490
        /*05cc*/ 	.word	0x000000ff
        /*05d0*/ 	.word	0x00000000
        /*05d4*/ 	.short	0x0101
        /*05d6*/ 	.byte	0x08
	.zero		1


	//   ....[77]....
        /*05d8*/ 	.word	0x000044a0
        /*05dc*/ 	.word	0x000000ff
        /*05e0*/ 	.word	0x00000078
        /*05e4*/ 	.short	0x010a
        /*05e6*/ 	.byte	0x07
	.zero		1


	//   ....[78]....
        /*05e8*/ 	.word	0x000045f0
        /*05ec*/ 	.word	0x000000ff
        /*05f0*/ 	.word	0x00000058
        /*05f4*/ 	.short	0x010b
        /*05f6*/ 	.byte	0x07
	.zero		1


	//   ....[79]....
        /*05f8*/ 	.word	0x00004600
        /*05fc*/ 	.word	0x000000ff
        /*0600*/ 	.word	0x00000000
        /*0604*/ 	.short	0x0101
        /*0606*/ 	.byte	0x08
	.zero		1


	//   ....[80]....
        /*0608*/ 	.word	0x00004610
        /*060c*/ 	.word	0x000000ff
        /*0610*/ 	.word	0x00000080
        /*0614*/ 	.short	0x010a
        /*0616*/ 	.byte	0x07
	.zero		1


	//   ....[81]....
        /*0618*/ 	.word	0x00004790
        /*061c*/ 	.word	0x000000ff
        /*0620*/ 	.word	0x00000060
        /*0624*/ 	.short	0x010b
        /*0626*/ 	.byte	0x07
	.zero		1


	//   ....[82]....
        /*0628*/ 	.word	0x000047d0
        /*062c*/ 	.word	0x000000ff
        /*0630*/ 	.word	0x00000000
        /*0634*/ 	.short	0x0101
        /*0636*/ 	.byte	0x08
	.zero		1


	//   ....[83]....
        /*0638*/ 	.word	0x00004810
        /*063c*/ 	.word	0x000000ff
        /*0640*/ 	.word	0x00000088
        /*0644*/ 	.short	0x010a
        /*0646*/ 	.byte	0x07
	.zero		1


	//   ....[84]....
        /*0648*/ 	.word	0x00004a50
        /*064c*/ 	.word	0x000000ff
        /*0650*/ 	.word	0x00000068
        /*0654*/ 	.short	0x010b
        /*0656*/ 	.byte	0x07
	.zero		1


	//   ....[85]....
        /*0658*/ 	.word	0x00004a70
        /*065c*/ 	.word	0x000000ff
        /*0660*/ 	.word	0x00000000
        /*0664*/ 	.short	0x0101
        /*0666*/ 	.byte	0x0d
	.zero		1


	//   ....[86]....
        /*0668*/ 	.word	0x00004aa0
        /*066c*/ 	.word	0x000000ff
        /*0670*/ 	.word	0x00000070
        /*0674*/ 	.short	0x010a
        /*0676*/ 	.byte	0x07
	.zero		1


	//   ....[87]....
        /*0678*/ 	.word	0x00004ac0
        /*067c*/ 	.word	0x000000ff
        /*0680*/ 	.word	0x00000078
        /*0684*/ 	.short	0x010a
        /*0686*/ 	.byte	0x07
	.zero		1


	//   ....[88]....
        /*0688*/ 	.word	0x00004ae0
        /*068c*/ 	.word	0x000000ff
        /*0690*/ 	.word	0x00000080
        /*0694*/ 	.short	0x010a
        /*0696*/ 	.byte	0x07
	.zero		1


	//   ....[89]....
        /*0698*/ 	.word	0x00004b20
        /*069c*/ 	.word	0x00000000
        /*06a0*/ 	.word	0x00000088
        /*06a4*/ 	.short	0x010a
        /*06a6*/ 	.byte	0xff
	.zero		1


	//   ....[90]....
        /*06a8*/ 	.word	0x00004e60
        /*06ac*/ 	.word	0x00000000
        /*06b0*/ 	.word	0x000000a0
        /*06b4*/ 	.short	0x010a
        /*06b6*/ 	.byte	0xff
	.zero		1


	//   ....[91]....
        /*06b8*/ 	.word	0x00004f70
        /*06bc*/ 	.word	0x00000000
        /*06c0*/ 	.word	0x00000000
        /*06c4*/ 	.short	0x0101
        /*06c6*/ 	.byte	0xff
	.zero		1


	//   ....[92]....
        /*06c8*/ 	.word	0x00005990
        /*06cc*/ 	.word	0x00000002
        /*06d0*/ 	.word	0x00000050
        /*06d4*/ 	.short	0x010a
        /*06d6*/ 	.byte	0xff
	.zero		1


	//   ....[93]....
        /*06d8*/ 	.word	0x000059d0
        /*06dc*/ 	.word	0x00000071
        /*06e0*/ 	.word	0x000000c0
        /*06e4*/ 	.short	0x010a
        /*06e6*/ 	.byte	0xff
	.zero		1


	//   ....[94]....
        /*06e8*/ 	.word	0x00005b10
        /*06ec*/ 	.word	0x00000002
        /*06f0*/ 	.word	0x00000050
        /*06f4*/ 	.short	0x010a
        /*06f6*/ 	.byte	0xff
	.zero		1


	//   ....[95]....
        /*06f8*/ 	.word	0x00005c30
        /*06fc*/ 	.word	0x00000000
        /*0700*/ 	.word	0x00000000
        /*0704*/ 	.short	0x0101
        /*0706*/ 	.byte	0xff
	.zero		1


	//   ....[96]....
        /*0708*/ 	.word	0x00005cb0
        /*070c*/ 	.word	0x00000071
        /*0710*/ 	.word	0x000000c0
        /*0714*/ 	.short	0x010a
        /*0716*/ 	.byte	0xff
	.zero		1


	//   ....[97]....
        /*0718*/ 	.word	0x00006800
        /*071c*/ 	.word	0x00000000
        /*0720*/ 	.word	0x00000050
        /*0724*/ 	.short	0x010a
        /*0726*/ 	.byte	0xff
	.zero		1


	//   ....[98]....
        /*0728*/ 	.word	0x000068c0
        /*072c*/ 	.word	0x00000000
        /*0730*/ 	.word	0x00000050
        /*0734*/ 	.short	0x010a
        /*0736*/ 	.byte	0xff
	.zero		1


	//   ....[99]....
        /*0738*/ 	.word	0x000069f0
        /*073c*/ 	.word	0x00000000
        /*0740*/ 	.word	0x00000000
        /*0744*/ 	.short	0x0101
        /*0746*/ 	.byte	0xff
	.zero		1


	//   ....[100]....
        /*0748*/ 	.word	0x00007560
        /*074c*/ 	.word	0x00000000
        /*0750*/ 	.word	0x00000050
        /*0754*/ 	.short	0x010a
        /*0756*/ 	.byte	0xff
	.zero		1


	//   ....[101]....
        /*0758*/ 	.word	0x00007620
        /*075c*/ 	.word	0x00000000
        /*0760*/ 	.word	0x00000050
        /*0764*/ 	.short	0x010a
        /*0766*/ 	.byte	0xff
	.zero		1


	//   ....[102]....
        /*0768*/ 	.word	0x00007750
        /*076c*/ 	.word	0x00000000
        /*0770*/ 	.word	0x00000000
        /*0774*/ 	.short	0x0101
        /*0776*/ 	.byte	0xff
	.zero		1


	//   ....[103]....
        /*0778*/ 	.word	0x000082f0
        /*077c*/ 	.word	0x00000000
        /*0780*/ 	.word	0x00000050
        /*0784*/ 	.short	0x010a
        /*0786*/ 	.byte	0xff
	.zero		1


	//   ....[104]....
        /*0788*/ 	.word	0x000083b0
        /*078c*/ 	.word	0x00000000
        /*0790*/ 	.word	0x00000050
        /*0794*/ 	.short	0x010a
        /*0796*/ 	.byte	0xff
	.zero		1


	//   ....[105]....
        /*0798*/ 	.word	0x000084e0
        /*079c*/ 	.word	0x00000000
        /*07a0*/ 	.word	0x00000000
        /*07a4*/ 	.short	0x0101
        /*07a6*/ 	.byte	0xff
	.zero		1


	//   ....[106]....
        /*07a8*/ 	.word	0x00008920
        /*07ac*/ 	.word	0x000000ff
        /*07b0*/ 	.word	0x00000000
        /*07b4*/ 	.short	0x0101
        /*07b6*/ 	.byte	0x05
	.zero		1


	//   ....[107]....
        /*07b8*/ 	.word	0x00009160
        /*07bc*/ 	.word	0x00000002
        /*07c0*/ 	.word	0x00000110
        /*07c4*/ 	.short	0x010a
        /*07c6*/ 	.byte	0xff
	.zero		1


	//   ....[108]....
        /*07c8*/ 	.word	0x000091c0
        /*07cc*/ 	.word	0x00000002
        /*07d0*/ 	.word	0x00000028
        /*07d4*/ 	.short	0x010a
        /*07d6*/ 	.byte	0xff
	.zero		1


	//   ....[109]....
        /*07d8*/ 	.word	0x00009220
        /*07dc*/ 	.word	0x00000002
        /*07e0*/ 	.word	0x00000028
        /*07e4*/ 	.short	0x010a
        /*07e6*/ 	.byte	0xff
	.zero		1


	//   ....[110]....
        /*07e8*/ 	.word	0x00009270
        /*07ec*/ 	.word	0x00000002
        /*07f0*/ 	.word	0x000000a0
        /*07f4*/ 	.short	0x010a
        /*07f6*/ 	.byte	0xff
	.zero		1


	//   ....[111]....
        /*07f8*/ 	.word	0x000092d0
        /*07fc*/ 	.word	0x00000000
        /*0800*/ 	.word	0x00000000
        /*0804*/ 	.short	0x010a
        /*0806*/ 	.byte	0xff
	.zero		1


	//   ....[112]....
        /*0808*/ 	.word	0x00009330
        /*080c*/ 	.word	0x00000000
        /*0810*/ 	.word	0x00000000
        /*0814*/ 	.short	0x010a
        /*0816*/ 	.byte	0xff
	.zero		1


	//   ....[113]....
        /*0818*/ 	.word	0x00009390
        /*081c*/ 	.word	0x00000000
        /*0820*/ 	.word	0x00000000
        /*0824*/ 	.short	0x010a
        /*0826*/ 	.byte	0xff
	.zero		1


	//   ....[114]....
        /*0828*/ 	.word	0x000093f0
        /*082c*/ 	.word	0x00000000
        /*0830*/ 	.word	0x00000000
        /*0834*/ 	.short	0x010a
        /*0836*/ 	.byte	0xff
	.zero		1


	//   ....[115]....
        /*0838*/ 	.word	0x00009440
        /*083c*/ 	.word	0x00000000
        /*0840*/ 	.word	0x00000100
        /*0844*/ 	.short	0x010a
        /*0846*/ 	.byte	0xff
	.zero		1


	//   ....[116]....
        /*0848*/ 	.word	0x000094a0
        /*084c*/ 	.word	0x00000000
        /*0850*/ 	.word	0x000000b0
        /*0854*/ 	.short	0x010a
        /*0856*/ 	.byte	0xff
	.zero		1


	//   ....[117]....
        /*0858*/ 	.word	0x000094f0
        /*085c*/ 	.word	0x00000000
        /*0860*/ 	.word	0x000000a0
        /*0864*/ 	.short	0x010a
        /*0866*/ 	.byte	0xff
	.zero		1


	//   ....[118]....
        /*0868*/ 	.word	0x00009550
        /*086c*/ 	.word	0x00000000
        /*0870*/ 	.word	0x000000b0
        /*0874*/ 	.short	0x010a
        /*0876*/ 	.byte	0xff
	.zero		1


	//   ....[119]....
        /*0878*/ 	.word	0x000095a0
        /*087c*/ 	.word	0x00000000
        /*0880*/ 	.word	0x000000a0
        /*0884*/ 	.short	0x010a
        /*0886*/ 	.byte	0xff
	.zero		1


	//   ....[120]....
        /*0888*/ 	.word	0x00009600
        /*088c*/ 	.word	0x00000002
        /*0890*/ 	.word	0x000000e0
        /*0894*/ 	.short	0x010a
        /*0896*/ 	.byte	0xff
	.zero		1


	//   ....[121]....
        /*0898*/ 	.word	0x00009660
        /*089c*/ 	.word	0x00000000
        /*08a0*/ 	.word	0x00000000
        /*08a4*/ 	.short	0x010a
        /*08a6*/ 	.byte	0xff
	.zero		1


	//   ....[122]....
        /*08a8*/ 	.word	0x000096c0
        /*08ac*/ 	.word	0x00000000
        /*08b0*/ 	.word	0x00000000
        /*08b4*/ 	.short	0x010a
        /*08b6*/ 	.byte	0xff
	.zero		1


	//   ....[123]....
        /*08b8*/ 	.word	0x00009720
        /*08bc*/ 	.word	0x00000000
        /*08c0*/ 	.word	0x00000000
        /*08c4*/ 	.short	0x010a
        /*08c6*/ 	.byte	0xff
	.zero		1


	//   ....[124]....
        /*08c8*/ 	.word	0x00009780
        /*08cc*/ 	.word	0x00000000
        /*08d0*/ 	.word	0x00000000
        /*08d4*/ 	.short	0x010a
        /*08d6*/ 	.byte	0xff
	.zero		1


	//   ....[125]....
        /*08d8*/ 	.word	0x000097e0
        /*08dc*/ 	.word	0x00000000
        /*08e0*/ 	.word	0x00000000
        /*08e4*/ 	.short	0x010a
        /*08e6*/ 	.byte	0xff
	.zero		1


	//   ....[126]....
        /*08e8*/ 	.word	0x00009830
        /*08ec*/ 	.word	0x00000000
        /*08f0*/ 	.word	0x000000a0
        /*08f4*/ 	.short	0x010a
        /*08f6*/ 	.byte	0xff
	.zero		1


	//   ....[127]....
        /*08f8*/ 	.word	0x00009890
        /*08fc*/ 	.word	0x00000000
        /*0900*/ 	.word	0x00000098
        /*0904*/ 	.short	0x010a
        /*0906*/ 	.byte	0xff
	.zero		1


	//   ....[128]....
        /*0908*/ 	.word	0x000098f0
        /*090c*/ 	.word	0x00000000
        /*0910*/ 	.word	0x00000070
        /*0914*/ 	.short	0x010a
        /*0916*/ 	.byte	0xff
	.zero		1


	//   ....[129]....
        /*0918*/ 	.word	0x00009950
        /*091c*/ 	.word	0x00000000
        /*0920*/ 	.word	0x00000078
        /*0924*/ 	.short	0x010a
        /*0926*/ 	.byte	0xff
	.zero		1


	//   ....[130]....
        /*0928*/ 	.word	0x000099b0
        /*092c*/ 	.word	0x00000000
        /*0930*/ 	.word	0x00000080
        /*0934*/ 	.short	0x010a
        /*0936*/ 	.byte	0xff
	.zero		1


	//   ....[131]....
        /*0938*/ 	.word	0x00009a10
        /*093c*/ 	.word	0x00000000
        /*0940*/ 	.word	0x00000088
        /*0944*/ 	.short	0x010a
        /*0946*/ 	.byte	0xff
	.zero		1


	//   ....[132]....
        /*0948*/ 	.word	0x00009a70
        /*094c*/ 	.word	0x00000000
        /*0950*/ 	.word	0x00000070
        /*0954*/ 	.short	0x010a
        /*0956*/ 	.byte	0xff
	.zero		1


	//   ....[133]....
        /*0958*/ 	.word	0x00009ad0
        /*095c*/ 	.word	0x00000000
        /*0960*/ 	.word	0x00000078
        /*0964*/ 	.short	0x010a
        /*0966*/ 	.byte	0xff
	.zero		1


	//   ....[134]....
        /*0968*/ 	.word	0x00009b30
        /*096c*/ 	.word	0x00000000
        /*0970*/ 	.word	0x00000080
        /*0974*/ 	.short	0x010a
        /*0976*/ 	.byte	0xff
	.zero		1


	//   ....[135]....
        /*0978*/ 	.word	0x00009b80
        /*097c*/ 	.word	0x00000000
        /*0980*/ 	.word	0x000000a0
        /*0984*/ 	.short	0x010a
        /*0986*/ 	.byte	0xff
	.zero		1


	//   ....[136]....
        /*0988*/ 	.word	0x00009bd0
        /*098c*/ 	.word	0x00000002
        /*0990*/ 	.word	0x00000050
        /*0994*/ 	.short	0x010a
        /*0996*/ 	.byte	0xff
	.zero		1


	//   ....[137]....
        /*0998*/ 	.word	0x00009c20
        /*099c*/ 	.word	0x00000071
        /*09a0*/ 	.word	0x000000c0
        /*09a4*/ 	.short	0x010a
        /*09a6*/ 	.byte	0xff
	.zero		1


	//   ....[138]....
        /*09a8*/ 	.word	0x00009c70
        /*09ac*/ 	.word	0x00000000
        /*09b0*/ 	.word	0x00000050
        /*09b4*/ 	.short	0x010a
        /*09b6*/ 	.byte	0xff
	.zero		1


	//   ....[139]....
        /*09b8*/ 	.word	0x00009cc0
        /*09bc*/ 	.word	0x00000000
        /*09c0*/ 	.word	0x00000050
        /*09c4*/ 	.short	0x010a
        /*09c6*/ 	.byte	0xff
	.zero		1


	//   ....[140]....
        /*09c8*/ 	.word	0x00009d10
        /*09cc*/ 	.word	0x00000000
        /*09d0*/ 	.word	0x00000050
        /*09d4*/ 	.short	0x010a
        /*09d6*/ 	.byte	0xff
	.zero		1


	//----- nvinfo : EIATTR_NUM_MBARRIERS
	.align		4
.L_48:
        /*09d8*/ 	.byte	0x03, 0x38
        /*09da*/ 	.short	0x0024


	//----- nvinfo : EIATTR_EXIT_INSTR_OFFSETS
	.align		4
        /*09dc*/ 	.byte	0x04, 0x1c
        /*09de*/ 	.short	(.L_50 - .L_49)


	//   ....[0]....
.L_49:
        /*09e0*/ 	.word	0x00002670


	//   ....[1]....
        /*09e4*/ 	.word	0x00002b60


	//   ....[2]....
        /*09e8*/ 	.word	0x00002bc0


	//   ....[3]....
        /*09ec*/ 	.word	0x00003b20


	//   ....[4]....
        /*09f0*/ 	.word	0x00004b50


	//   ....[5]....
        /*09f4*/ 	.word	0x00004b90


	//   ....[6]....
        /*09f8*/ 	.word	0x00009150


	//----- nvinfo : EIATTR_MAX_THREADS
	.align		4
.L_50:
        /*09fc*/ 	.byte	0x04, 0x05
        /*09fe*/ 	.short	(.L_52 - .L_51)
.L_51:
        /*0a00*/ 	.word	0x00000100
        /*0a04*/ 	.word	0x00000001
        /*0a08*/ 	.word	0x00000001


	//----- nvinfo : EIATTR_CRS_STACK_SIZE
	.align		4
.L_52:
        /*0a0c*/ 	.byte	0x04, 0x1e
        /*0a0e*/ 	.short	(.L_54 - .L_53)
.L_53:
        /*0a10*/ 	.word	0x00000000


	//----- nvinfo : EIATTR_CBANK_PARAM_SIZE
	.align		4
.L_54:
        /*0a14*/ 	.byte	0x03, 0x19
        /*0a16*/ 	.short	0x0800


	//----- nvinfo : EIATTR_PARAM_CBANK
	.align		4
        /*0a18*/ 	.byte	0x04, 0x0a
        /*0a1a*/ 	.short	(.L_56 - .L_55)
	.align		4
.L_55:
        /*0a1c*/ 	.word	index@(.nv.constant0._ZN7cutlass13device_kernelINS_4gemm6kernel13GemmUniversalIN4cute5tupleIJiiiiEEENS1_10collective13CollectiveMmaINS1_35MainloopSm100TmaUmmaWarpSpecializedILi5ELi2ELi4ENS5_IJNS4_1CILi1EEESB_SB_EEEEENS5_IJNSA_ILi64EEENSA_ILi256EEENSA_ILi128EEEEEENS_12float_e4m3_tENS5_IJlSB_lEEESI_NS5_IJSB_llEEENS4_8TiledMMAINS4_8MMA_AtomIJNS4_10MMA_TraitsINS4_19SM100_MMA_F8F6F4_SSEJSI_SI_fSE_SF_NS4_17integral_constantINS4_4UMMA5MajorELSR_0EEENSP_ISR_LSR_1EEENSP_INSQ_7ScaleInELSU_0EEESV_EEEEEENS4_6LayoutISC_NS5_IJNSA_ILi0EEESZ_SZ_EEEEENS5_IJNS4_10UnderscoreES12_S12_EEEEENS4_13SM90_TMA_LOADENS4_14ComposedLayoutINS4_7SwizzleILi3ELi4ELi3EEENS4_18smem_ptr_flag_bitsILi8EEENSY_INS5_IJNSA_ILi8EEESG_EEENS5_IJSG_SB_EEEEEEEvNS4_8identityES15_NS16_IS18_S1A_NSY_INS5_IJSG_S1B_EEENS5_IJSB_SG_EEEEEEEvS1G_EENS_8epilogue10collective18CollectiveEpilogueINS1M_23Sm100TmaWarpSpecializedILi4ELi2ELi32ELb0ELb0EEEJSH_NS5_IJNSY_ISE_SB_EES1R_EEESI_SJ_SI_SJ_NS1M_6fusion15FusionCallbacksIS1Q_NS1T_17LinearCombinationISI_fSI_fLNS_15FloatRoundStyleE2EEESH_S1S_JEEENS4_5SM1004TMEM4LOAD26SM100_TMEM_LOAD_16dp32b32xES15_NS16_INS17_ILi2ELi4ELi3EEES1A_NSY_INS5_IJS1B_SE_EEENS5_IJSE_SB_EEEEEEENS4_39AutoVectorizingCopyWithAssumedAlignmentILi128EEENS4_14SM90_TMA_STOREES27_S29_S29_EEEvvEEEEvNT_6ParamsE)
        /*0a20*/ 	.short	0x0380
        /*0a22*/ 	.short	0x0800


	//----- nvinfo : EIATTR_SW_WAR
	.align		4
.L_56:
        /*0a24*/ 	.byte	0x04, 0x36
        /*0a26*/ 	.short	(.L_58 - .L_57)
.L_57:
        /*0a28*/ 	.word	0x00000008
.L_58:


//--------------------- .nv.callgraph             --------------------------
	.section	.nv.callgraph,"",@"SHT_CUDA_CALLGRAPH"
	.align	4
	.sectionentsize	8
	.align		4
        /*0000*/ 	.word	0x00000000
	.align		4
        /*0004*/ 	.word	0xffffffff
	.align		4
        /*0008*/ 	.word	index@(_ZN7cutlass13device_kernelINS_4gemm6kernel13GemmUniversalIN4cute5tupleIJiiiiEEENS1_10collective13CollectiveMmaINS1_35MainloopSm100TmaUmmaWarpSpecializedILi5ELi2ELi4ENS5_IJNS4_1CILi1EEESB_SB_EEEEENS5_IJNSA_ILi64EEENSA_ILi256EEENSA_ILi128EEEEEENS_12float_e4m3_tENS5_IJlSB_lEEESI_NS5_IJSB_llEEENS4_8TiledMMAINS4_8MMA_AtomIJNS4_10MMA_TraitsINS4_19SM100_MMA_F8F6F4_SSEJSI_SI_fSE_SF_NS4_17integral_constantINS4_4UMMA5MajorELSR_0EEENSP_ISR_LSR_1EEENSP_INSQ_7ScaleInELSU_0EEESV_EEEEEENS4_6LayoutISC_NS5_IJNSA_ILi0EEESZ_SZ_EEEEENS5_IJNS4_10UnderscoreES12_S12_EEEEENS4_13SM90_TMA_LOADENS4_14ComposedLayoutINS4_7SwizzleILi3ELi4ELi3EEENS4_18smem_ptr_flag_bitsILi8EEENSY_INS5_IJNSA_ILi8EEESG_EEENS5_IJSG_SB_EEEEEEEvNS4_8identityES15_NS16_IS18_S1A_NSY_INS5_IJSG_S1B_EEENS5_IJSB_SG_EEEEEEEvS1G_EENS_8epilogue10collective18CollectiveEpilogueINS1M_23Sm100TmaWarpSpecializedILi4ELi2ELi32ELb0ELb0EEEJSH_NS5_IJNSY_ISE_SB_EES1R_EEESI_SJ_SI_SJ_NS1M_6fusion15FusionCallbacksIS1Q_NS1T_17LinearCombinationISI_fSI_fLNS_15FloatRoundStyleE2EEESH_S1S_JEEENS4_5SM1004TMEM4LOAD26SM100_TMEM_LOAD_16dp32b32xES15_NS16_INS17_ILi2ELi4ELi3EEES1A_NSY_INS5_IJS1B_SE_EEENS5_IJSE_SB_EEEEEEENS4_39AutoVectorizingCopyWithAssumedAlignmentILi128EEENS4_14SM90_TMA_STOREES27_S29_S29_EEEvvEEEEvNT_6ParamsE)
	.align		4
        /*000c*/ 	.word	index@(__assertfail)
	.align		4
        /*0010*/ 	.word	0x00000000
	.align		4
        /*0014*/ 	.word	0xfffffffe
	.align		4
        /*0018*/ 	.word	0x00000000
	.align		4
        /*001c*/ 	.word	0xfffffffd
	.align		4
        /*0020*/ 	.word	0x00000000
	.align		4
        /*0024*/ 	.word	0xfffffffc


//--------------------- .nv.constant4             --------------------------
	.section	.nv.constant4,"a",@progbits
	.align	8
	.align		8
.nv.constant4:
        /*0000*/ 	.dword	__assertfail
	.align		8
        /*0008*/ 	.dword	__unnamed_1
	.align		8
        /*0010*/ 	.dword	__unnamed_2
	.align		8
        /*0018*/ 	.dword	__unnamed_3
	.align		8
        /*0020*/ 	.dword	_ZN40_INTERNAL_0b4a58a6_4_k_cu_59e49016_328494cuda3std3__45__cpo5beginE
	.align		8
        /*0028*/ 	.dword	_ZN40_INTERNAL_0b4a58a6_4_k_cu_59e49016_328494cuda3std3__45__cpo3endE
	.align		8
        /*0030*/ 	.dword	_ZN40_INTERNAL_0b4a58a6_4_k_cu_59e49016_328494cuda3std3__45__cpo6cbeginE
	.align		8
        /*0038*/ 	.dword	_ZN40_INTERNAL_0b4a58a6_4_k_cu_59e49016_328494cuda3std3__45__cpo4cendE
	.align		8
        /*0040*/ 	.dword	_ZN40_INTERNAL_0b4a58a6_4_k_cu_59e49016_328494cuda3std3__442_GLOBAL__N__0b4a58a6_4_k_cu_59e49016_328496ignoreE
	.align		8
        /*0048*/ 	.dword	_ZN40_INTERNAL_0b4a58a6_4_k_cu_59e49016_328494cuda3std3__419piecewise_constructE
	.align		8
        /*0050*/ 	.dword	_ZN40_INTERNAL_0b4a58a6_4_k_cu_59e49016_328494cuda3std3__48in_placeE
	.align		8
        /*0058*/ 	.dword	_ZN40_INTERNAL_0b4a58a6_4_k_cu_59e49016_328494cuda3std6ranges3__45__cpo4swapE
	.align		8
        /*0060*/ 	.dword	_ZN40_INTERNAL_0b4a58a6_4_k_cu_59e49016_328494cuda3std6ranges3__45__cpo9iter_moveE
	.align		8
        /*0068*/ 	.dword	_ZN40_INTERNAL_0b4a58a6_4_k_cu_59e49016_328494cute7productE
	.align		8
        /*0070*/ 	.dword	_ZN40_INTERNAL_0b4a58a6_4_k_cu_59e49016_328494cute1_E
	.align		8
        /*0078*/ 	.dword	$str$25
	.align		8
        /*0080*/ 	.dword	$str$26
	.align		8
        /*0088*/ 	.dword	$str$27
	.align		8
        /*0090*/ 	.dword	$str$28


//--------------------- .text._ZN7cutlass13device_kernelINS_4gemm6kernel13GemmUniversalIN4cute5tupleIJiiiiEEENS1_10collective13CollectiveMmaINS1_35MainloopSm100TmaUmmaWarpSpecializedILi5ELi2ELi4ENS5_IJNS4_1CILi1EEESB_SB_EEEEENS5_IJNSA_ILi64EEENSA_ILi256EEENSA_ILi128EEEEEENS_12float_e4m3_tENS5_IJlSB_lEEESI_NS5_IJSB_llEEENS4_8TiledMMAINS4_8MMA_AtomIJNS4_10MMA_TraitsINS4_19SM100_MMA_F8F6F4_SSEJSI_SI_fSE_SF_NS4_17integral_constantINS4_4UMMA5MajorELSR_0EEENSP_ISR_LSR_1EEENSP_INSQ_7ScaleInELSU_0EEESV_EEEEEENS4_6LayoutISC_NS5_IJNSA_ILi0EEESZ_SZ_EEEEENS5_IJNS4_10UnderscoreES12_S12_EEEEENS4_13SM90_TMA_LOADENS4_14ComposedLayoutINS4_7SwizzleILi3ELi4ELi3EEENS4_18smem_ptr_flag_bitsILi8EEENSY_INS5_IJNSA_ILi8EEESG_EEENS5_IJSG_SB_EEEEEEEvNS4_8identityES15_NS16_IS18_S1A_NSY_INS5_IJSG_S1B_EEENS5_IJSB_SG_EEEEEEEvS1G_EENS_8epilogue10collective18CollectiveEpilogueINS1M_23Sm100TmaWarpSpecializedILi4ELi2ELi32ELb0ELb0EEEJSH_NS5_IJNSY_ISE_SB_EES1R_EEESI_SJ_SI_SJ_NS1M_6fusion15FusionCallbacksIS1Q_NS1T_17LinearCombinationISI_fSI_fLNS_15FloatRoundStyleE2EEESH_S1S_JEEENS4_5SM1004TMEM4LOAD26SM100_TMEM_LOAD_16dp32b32xES15_NS16_INS17_ILi2ELi4ELi3EEES1A_NSY_INS5_IJS1B_SE_EEENS5_IJSE_SB_EEEEEEENS4_39AutoVectorizingCopyWithAssumedAlignmentILi128EEENS4_14SM90_TMA_STOREES27_S29_S29_EEEvvEEEEvNT_6ParamsE --------------------------
	.section	.text._ZN7cutlass13device_kernelINS_4gemm6kernel13GemmUniversalIN4cute5tupleIJiiiiEEENS1_10collective13CollectiveMmaINS1_35MainloopSm100TmaUmmaWarpSpecializedILi5ELi2ELi4ENS5_IJNS4_1CILi1EEESB_SB_EEEEENS5_IJNSA_ILi64EEENSA_ILi256EEENSA_ILi128EEEEEENS_12float_e4m3_tENS5_IJlSB_lEEESI_NS5_IJSB_llEEENS4_8TiledMMAINS4_8MMA_AtomIJNS4_10MMA_TraitsINS4_19SM100_MMA_F8F6F4_SSEJSI_SI_fSE_SF_NS4_17integral_constantINS4_4UMMA5MajorELSR_0EEENSP_ISR_LSR_1EEENSP_INSQ_7ScaleInELSU_0EEESV_EEEEEENS4_6LayoutISC_NS5_IJNSA_ILi0EEESZ_SZ_EEEEENS5_IJNS4_10UnderscoreES12_S12_EEEEENS4_13SM90_TMA_LOADENS4_14ComposedLayoutINS4_7SwizzleILi3ELi4ELi3EEENS4_18smem_ptr_flag_bitsILi8EEENSY_INS5_IJNSA_ILi8EEESG_EEENS5_IJSG_SB_EEEEEEEvNS4_8identityES15_NS16_IS18_S1A_NSY_INS5_IJSG_S1B_EEENS5_IJSB_SG_EEEEEEEvS1G_EENS_8epilogue10collective18CollectiveEpilogueINS1M_23Sm100TmaWarpSpecializedILi4ELi2ELi32ELb0ELb0EEEJSH_NS5_IJNSY_ISE_SB_EES1R_EEESI_SJ_SI_SJ_NS1M_6fusion15FusionCallbacksIS1Q_NS1T_17LinearCombinationISI_fSI_fLNS_15FloatRoundStyleE2EEESH_S1S_JEEENS4_5SM1004TMEM4LOAD26SM100_TMEM_LOAD_16dp32b32xES15_NS16_INS17_ILi2ELi4ELi3EEES1A_NSY_INS5_IJS1B_SE_EEENS5_IJSE_SB_EEEEEEENS4_39AutoVectorizingCopyWithAssumedAlignmentILi128EEENS4_14SM90_TMA_STOREES27_S29_S29_EEEvvEEEEvNT_6ParamsE,"ax",@progbits
	.align	128
.text._ZN7cutlass13device_kernelINS_4gemm6kernel13GemmUniversalIN4cute5tupleIJiiiiEEENS1_10collective13CollectiveMmaINS1_35MainloopSm100TmaUmmaWarpSpecializedILi5ELi2ELi4ENS5_IJNS4_1CILi1EEESB_SB_EEEEENS5_IJNSA_ILi64EEENSA_ILi256EEENSA_ILi128EEEEEENS_12float_e4m3_tENS5_IJlSB_lEEESI_NS5_IJSB_llEEENS4_8TiledMMAINS4_8MMA_AtomIJNS4_10MMA_TraitsINS4_19SM100_MMA_F8F6F4_SSEJSI_SI_fSE_SF_NS4_17integral_constantINS4_4UMMA5MajorELSR_0EEENSP_ISR_LSR_1EEENSP_INSQ_7ScaleInELSU_0EEESV_EEEEEENS4_6LayoutISC_NS5_IJNSA_ILi0EEESZ_SZ_EEEEENS5_IJNS4_10UnderscoreES12_S12_EEEEENS4_13SM90_TMA_LOADENS4_14ComposedLayoutINS4_7SwizzleILi3ELi4ELi3EEENS4_18smem_ptr_flag_bitsILi8EEENSY_INS5_IJNSA_ILi8EEESG_EEENS5_IJSG_SB_EEEEEEEvNS4_8identityES15_NS16_IS18_S1A_NSY_INS5_IJSG_S1B_EEENS5_IJSB_SG_EEEEEEEvS1G_EENS_8epilogue10collective18CollectiveEpilogueINS1M_23Sm100TmaWarpSpecializedILi4ELi2ELi32ELb0ELb0EEEJSH_NS5_IJNSY_ISE_SB_EES1R_EEESI_SJ_SI_SJ_NS1M_6fusion15FusionCallbacksIS1Q_NS1T_17LinearCombinationISI_fSI_fLNS_15FloatRoundStyleE2EEESH_S1S_JEEENS4_5SM1004TMEM4LOAD26SM100_TMEM_LOAD_16dp32b32xES15_NS16_INS17_ILi2ELi4ELi3EEES1A_NSY_INS5_IJS1B_SE_EEENS5_IJSE_SB_EEEEEEENS4_39AutoVectorizingCopyWithAssumedAlignmentILi128EEENS4_14SM90_TMA_STOREES27_S29_S29_EEEvvEEEEvNT_6ParamsE:
        .type           _ZN7cutlass13device_kernelINS_4gemm6kernel13GemmUniversalIN4cute5tupleIJiiiiEEENS1_10collective13CollectiveMmaINS1_35MainloopSm100TmaUmmaWarpSpecializedILi5ELi2ELi4ENS5_IJNS4_1CILi1EEESB_SB_EEEEENS5_IJNSA_ILi64EEENSA_ILi256EEENSA_ILi128EEEEEENS_12float_e4m3_tENS5_IJlSB_lEEESI_NS5_IJSB_llEEENS4_8TiledMMAINS4_8MMA_AtomIJNS4_10MMA_TraitsINS4_19SM100_MMA_F8F6F4_SSEJSI_SI_fSE_SF_NS4_17integral_constantINS4_4UMMA5MajorELSR_0EEENSP_ISR_LSR_1EEENSP_INSQ_7ScaleInELSU_0EEESV_EEEEEENS4_6LayoutISC_NS5_IJNSA_ILi0EEESZ_SZ_EEEEENS5_IJNS4_10UnderscoreES12_S12_EEEEENS4_13SM90_TMA_LOADENS4_14ComposedLayoutINS4_7SwizzleILi3ELi4ELi3EEENS4_18smem_ptr_flag_bitsILi8EEENSY_INS5_IJNSA_ILi8EEESG_EEENS5_IJSG_SB_EEEEEEEvNS4_8identityES15_NS16_IS18_S1A_NSY_INS5_IJSG_S1B_EEENS5_IJSB_SG_EEEEEEEvS1G_EENS_8epilogue10collective18CollectiveEpilogueINS1M_23Sm100TmaWarpSpecializedILi4ELi2ELi32ELb0ELb0EEEJSH_NS5_IJNSY_ISE_SB_EES1R_EEESI_SJ_SI_SJ_NS1M_6fusion15FusionCallbacksIS1Q_NS1T_17LinearCombinationISI_fSI_fLNS_15FloatRoundStyleE2EEESH_S1S_JEEENS4_5SM1004TMEM4LOAD26SM100_TMEM_LOAD_16dp32b32xES15_NS16_INS17_ILi2ELi4ELi3EEES1A_NSY_INS5_IJS1B_SE_EEENS5_IJSE_SB_EEEEEEENS4_39AutoVectorizingCopyWithAssumedAlignmentILi128EEENS4_14SM90_TMA_STOREES27_S29_S29_EEEvvEEEEvNT_6ParamsE,@function
        .size           _ZN7cutlass13device_kernelINS_4gemm6kernel13GemmUniversalIN4cute5tupleIJiiiiEEENS1_10collective13CollectiveMmaINS1_35MainloopSm100TmaUmmaWarpSpecializedILi5ELi2ELi4ENS5_IJNS4_1CILi1EEESB_SB_EEEEENS5_IJNSA_ILi64EEENSA_ILi256EEENSA_ILi128EEEEEENS_12float_e4m3_tENS5_IJlSB_lEEESI_NS5_IJSB_llEEENS4_8TiledMMAINS4_8MMA_AtomIJNS4_10MMA_TraitsINS4_19SM100_MMA_F8F6F4_SSEJSI_SI_fSE_SF_NS4_17integral_constantINS4_4UMMA5MajorELSR_0EEENSP_ISR_LSR_1EEENSP_INSQ_7ScaleInELSU_0EEESV_EEEEEENS4_6LayoutISC_NS5_IJNSA_ILi0EEESZ_SZ_EEEEENS5_IJNS4_10UnderscoreES12_S12_EEEEENS4_13SM90_TMA_LOADENS4_14ComposedLayoutINS4_7SwizzleILi3ELi4ELi3EEENS4_18smem_ptr_flag_bitsILi8EEENSY_INS5_IJNSA_ILi8EEESG_EEENS5_IJSG_SB_EEEEEEEvNS4_8identityES15_NS16_IS18_S1A_NSY_INS5_IJSG_S1B_EEENS5_IJSB_SG_EEEEEEEvS1G_EENS_8epilogue10collective18CollectiveEpilogueINS1M_23Sm100TmaWarpSpecializedILi4ELi2ELi32ELb0ELb0EEEJSH_NS5_IJNSY_ISE_SB_EES1R_EEESI_SJ_SI_SJ_NS1M_6fusion15FusionCallbacksIS1Q_NS1T_17LinearCombinationISI_fSI_fLNS_15FloatRoundStyleE2EEESH_S1S_JEEENS4_5SM1004TMEM4LOAD26SM100_TMEM_LOAD_16dp32b32xES15_NS16_INS17_ILi2ELi4ELi3EEES1A_NSY_INS5_IJS1B_SE_EEENS5_IJSE_SB_EEEEEEENS4_39AutoVectorizingCopyWithAssumedAlignmentILi128EEENS4_14SM90_TMA_STOREES27_S29_S29_EEEvvEEEEvNT_6ParamsE,(.L_x_173 - _ZN7cutlass13device_kernelINS_4gemm6kernel13GemmUniversalIN4cute5tupleIJiiiiEEENS1_10collective13CollectiveMmaINS1_35MainloopSm100TmaUmmaWarpSpecializedILi5ELi2ELi4ENS5_IJNS4_1CILi1EEESB_SB_EEEEENS5_IJNSA_ILi64EEENSA_ILi256EEENSA_ILi128EEEEEENS_12float_e4m3_tENS5_IJlSB_lEEESI_NS5_IJSB_llEEENS4_8TiledMMAINS4_8MMA_AtomIJNS4_10MMA_TraitsINS4_19SM100_MMA_F8F6F4_SSEJSI_SI_fSE_SF_NS4_17integral_constantINS4_4UMMA5MajorELSR_0EEENSP_ISR_LSR_1EEENSP_INSQ_7ScaleInELSU_0EEESV_EEEEEENS4_6LayoutISC_NS5_IJNSA_ILi0EEESZ_SZ_EEEEENS5_IJNS4_10UnderscoreES12_S12_EEEEENS4_13SM90_TMA_LOADENS4_14ComposedLayoutINS4_7SwizzleILi3ELi4ELi3EEENS4_18smem_ptr_flag_bitsILi8EEENSY_INS5_IJNSA_ILi8EEESG_EEENS5_IJSG_SB_EEEEEEEvNS4_8identityES15_NS16_IS18_S1A_NSY_INS5_IJSG_S1B_EEENS5_IJSB_SG_EEEEEEEvS1G_EENS_8epilogue10collective18CollectiveEpilogueINS1M_23Sm100TmaWarpSpecializedILi4ELi2ELi32ELb0ELb0EEEJSH_NS5_IJNSY_ISE_SB_EES1R_EEESI_SJ_SI_SJ_NS1M_6fusion15FusionCallbacksIS1Q_NS1T_17LinearCombinationISI_fSI_fLNS_15FloatRoundStyleE2EEESH_S1S_JEEENS4_5SM1004TMEM4LOAD26SM100_TMEM_LOAD_16dp32b32xES15_NS16_INS17_ILi2ELi4ELi3EEES1A_NSY_INS5_IJS1B_SE_EEENS5_IJSE_SB_EEEEEEENS4_39AutoVectorizingCopyWithAssumedAlignmentILi128EEENS4_14SM90_TMA_STOREES27_S29_S29_EEEvvEEEEvNT_6ParamsE)
        .other          _ZN7cutlass13device_kernelINS_4gemm6kernel13GemmUniversalIN4cute5tupleIJiiiiEEENS1_10collective13CollectiveMmaINS1_35MainloopSm100TmaUmmaWarpSpecializedILi5ELi2ELi4ENS5_IJNS4_1CILi1EEESB_SB_EEEEENS5_IJNSA_ILi64EEENSA_ILi256EEENSA_ILi128EEEEEENS_12float_e4m3_tENS5_IJlSB_lEEESI_NS5_IJSB_llEEENS4_8TiledMMAINS4_8MMA_AtomIJNS4_10MMA_TraitsINS4_19SM100_MMA_F8F6F4_SSEJSI_SI_fSE_SF_NS4_17integral_constantINS4_4UMMA5MajorELSR_0EEENSP_ISR_LSR_1EEENSP_INSQ_7ScaleInELSU_0EEESV_EEEEEENS4_6LayoutISC_NS5_IJNSA_ILi0EEESZ_SZ_EEEEENS5_IJNS4_10UnderscoreES12_S12_EEEEENS4_13SM90_TMA_LOADENS4_14ComposedLayoutINS4_7SwizzleILi3ELi4ELi3EEENS4_18smem_ptr_flag_bitsILi8EEENSY_INS5_IJNSA_ILi8EEESG_EEENS5_IJSG_SB_EEEEEEEvNS4_8identityES15_NS16_IS18_S1A_NSY_INS5_IJSG_S1B_EEENS5_IJSB_SG_EEEEEEEvS1G_EENS_8epilogue10collective18CollectiveEpilogueINS1M_23Sm100TmaWarpSpecializedILi4ELi2ELi32ELb0ELb0EEEJSH_NS5_IJNSY_ISE_SB_EES1R_EEESI_SJ_SI_SJ_NS1M_6fusion15FusionCallbacksIS1Q_NS1T_17LinearCombinationISI_fSI_fLNS_15FloatRoundStyleE2EEESH_S1S_JEEENS4_5SM1004TMEM4LOAD26SM100_TMEM_LOAD_16dp32b32xES15_NS16_INS17_ILi2ELi4ELi3EEES1A_NSY_INS5_IJS1B_SE_EEENS5_IJSE_SB_EEEEEEENS4_39AutoVectorizingCopyWithAssumedAlignmentILi128EEENS4_14SM90_TMA_STOREES27_S29_S29_EEEvvEEEEvNT_6ParamsE,@"STO_CUDA_ENTRY STV_DEFAULT"
_ZN7cutlass13device_kernelINS_4gemm6kernel13GemmUniversalIN4cute5tupleIJiiiiEEENS1_10collective13CollectiveMmaINS1_35MainloopSm100TmaUmmaWarpSpecializedILi5ELi2ELi4ENS5_IJNS4_1CILi1EEESB_SB_EEEEENS5_IJNSA_ILi64EEENSA_ILi256EEENSA_ILi128EEEEEENS_12float_e4m3_tENS5_IJlSB_lEEESI_NS5_IJSB_llEEENS4_8TiledMMAINS4_8MMA_AtomIJNS4_10MMA_TraitsINS4_19SM100_MMA_F8F6F4_SSEJSI_SI_fSE_SF_NS4_17integral_constantINS4_4UMMA5MajorELSR_0EEENSP_ISR_LSR_1EEENSP_INSQ_7ScaleInELSU_0EEESV_EEEEEENS4_6LayoutISC_NS5_IJNSA_ILi0EEESZ_SZ_EEEEENS5_IJNS4_10UnderscoreES12_S12_EEEEENS4_13SM90_TMA_LOADENS4_14ComposedLayoutINS4_7SwizzleILi3ELi4ELi3EEENS4_18smem_ptr_flag_bitsILi8EEENSY_INS5_IJNSA_ILi8EEESG_EEENS5_IJSG_SB_EEEEEEEvNS4_8identityES15_NS16_IS18_S1A_NSY_INS5_IJSG_S1B_EEENS5_IJSB_SG_EEEEEEEvS1G_EENS_8epilogue10collective18CollectiveEpilogueINS1M_23Sm100TmaWarpSpecializedILi4ELi2ELi32ELb0ELb0EEEJSH_NS5_IJNSY_ISE_SB_EES1R_EEESI_SJ_SI_SJ_NS1M_6fusion15FusionCallbacksIS1Q_NS1T_17LinearCombinationISI_fSI_fLNS_15FloatRoundStyleE2EEESH_S1S_JEEENS4_5SM1004TMEM4LOAD26SM100_TMEM_LOAD_16dp32b32xES15_NS16_INS17_ILi2ELi4ELi3EEES1A_NSY_INS5_IJS1B_SE_EEENS5_IJSE_SB_EEEEEEENS4_39AutoVectorizingCopyWithAssumedAlignmentILi128EEENS4_14SM90_TMA_STOREES27_S29_S29_EEEvvEEEEvNT_6ParamsE:
[----:B------:R-:W1:Y:S01]  /*0000*/  LDC R1, c[0x0][0x37c] ;  /* 0x0000df00ff017b82 */ /* 0x000e620000000800 */
[----:B------:R-:W2:Y:S01]  /*0010*/  S2R R108, SR_TID.X ;  /* 0x00000000006c7919 */ /* 0x000ea20000002100 */
[----:B------:R-:W3:Y:S01]  /*0020*/  LDCU.64 UR4, c[0x0][0x890] ;  /* 0x00011200ff0477ac */ /* 0x000ee20008000a00 */
[----:B------:R-:W-:Y:S02]  /*0030*/  PRMT R96, RZ, 0x7610, R96 ;  /* 0x00007610ff607816 */ /* 0x000fe40000000060 */
[----:B------:R-:W-:Y:S01]  /*0040*/  ELECT P5, URZ, PT ;  /* 0x0000000000ff782f */ /* 0x000fe200038a0000 */
[----:B------:R-:W4:Y:S01]  /*0050*/  LDCU.64 UR46, c[0x0][0x358] ;  /* 0x00006b00ff2e77ac */ /* 0x000f220008000a00 */
[----:B---3--:R-:W-:-:S04]  /*0060*/  UISETP.NE.U32.AND UP0, UPT, UR4, URZ, UPT ;  /* 0x000000ff0400728c */ /* 0x008fc8000bf05070 */
[----:B------:R-:W-:Y:S01]  /*0070*/  UISETP.NE.AND.EX UP0, UPT, UR5, URZ, UPT, UP0 ;  /* 0x000000ff0500728c */ /* 0x000fe2000bf05300 */
[----:B--2---:R-:W-:-:S05]  /*0080*/  SHF.R.U32.HI R101, RZ, 0x5, R108 ;  /* 0x00000005ff657819 */ /* 0x004fca000001166c */
[----:B------:R-:W2:Y:S02]  /*0090*/  SHFL.IDX PT, R0, R101, RZ, 0x1f ;  /* 0x00001fff65007589 */ /* 0x000ea400000e0000 */
[----:B--2---:R-:W-:Y:S01]  /*00a0*/  R2UR UR8, R0 ;  /* 0x00000000000872ca */ /* 0x004fe200000e0000 */
[----:B-1--4-:R-:W-:-:S14]  /*00b0*/  BRA.U UP0, `(.L_x_0) ;  /* 0x00000001002c7547 */ /* 0x012fdc000b800000 */
[----:B------:R-:W1:Y:S02]  /*00c0*/  LDCU.64 UR6, c[0x0][0x888] ;  /* 0x00011100ff0677ac */ /* 0x000e640008000a00 */
[----:B-1----:R-:W-:-:S04]  /*00d0*/  UISETP.NE.U32.AND UP0, UPT, UR6, URZ, UPT ;  /* 0x000000ff0600728c */ /* 0x002fc8000bf05070 */
[----:B------:R-:W-:-:S09]  /*00e0*/  UISETP.NE.AND.EX UP0, UPT, UR7, URZ, UPT, UP0 ;  /* 0x000000ff0700728c */ /* 0x000fd2000bf05300 */
[----:B------:R-:W-:Y:S05]  /*00f0*/  BRA.U !UP0, `(.L_x_1) ;  /* 0x0000000108107547 */ /* 0x000fea000b800000 */
[----:B------:R-:W1:Y:S02]  /*0100*/  LDC.64 R2, c[0x0][0x888] ;  /* 0x00022200ff027b82 */ /* 0x000e640000000a00 */
[----:B-1----:R1:W5:Y:S01]  /*0110*/  LDG.E R49, desc[UR46][R2.64] ;  /* 0x0000002e02317981 */ /* 0x002362000c1e1900 */
[----:B------:R-:W-:Y:S01]  /*0120*/  HFMA2 R96, -RZ, RZ, 0, 5.9604644775390625e-08 ;  /* 0x00000001ff607431 */ /* 0x000fe200000001ff */
[----:B------:R-:W-:Y:S05]  /*0130*/  BRA `(.L_x_0) ;  /* 0x00000000000c7947 */ /* 0x000fea0003800000 */
.L_x_1:
[----:B------:R-:W1:Y:S01]  /*0140*/  LDCU UR6, c[0x0][0x880] ;  /* 0x00011000ff0677ac */ /* 0x000e620008000800 */
[----:B------:R-:W-:Y:S01]  /*0150*/  HFMA2 R96, -RZ, RZ, 0, 5.9604644775390625e-08 ;  /* 0x00000001ff607431 */ /* 0x000fe200000001ff */
[----:B-1----:R-:W-:-:S07]  /*0160*/  MOV R49, UR6 ;  /* 0x0000000600317c02 */ /* 0x002fce0008000f00 */
.L_x_0:
[----:B------:R-:W2:Y:S02]  /*0170*/  LDCU.64 UR6, c[0x0][0x8b0] ;  /* 0x00011600ff0677ac */ /* 0x000ea40008000a00 */
[----:B--2---:R-:W-:-:S04]  /*0180*/  UISETP.NE.U32.AND UP0, UPT, UR6, URZ, UPT ;  /* 0x000000ff0600728c */ /* 0x004fc8000bf05070 */
[----:B------:R-:W-:-:S09]  /*0190*/  UISETP.NE.AND.EX UP0, UPT, UR7, URZ, UPT, UP0 ;  /* 0x000000ff0700728c */ /* 0x000fd2000bf05300 */
[----:B------:R-:W-:Y:S05]  /*01a0*/  BRA.U UP0, `(.L_x_2) ;  /* 0x0000000100247547 */ /* 0x000fea000b800000 */
[----:B------:R-:W2:Y:S02]  /*01b0*/  LDCU.64 UR6, c[0x0][0x8a8] ;  /* 0x00011500ff0677ac */ /* 0x000ea40008000a00 */
[----:B--2---:R-:W-:-:S04]  /*01c0*/  UISETP.NE.U32.AND UP0, UPT, UR6, URZ, UPT ;  /* 0x000000ff0600728c */ /* 0x004fc8000bf05070 */
[----:B------:R-:W-:-:S09]  /*01d0*/  UISETP.NE.AND.EX UP0, UPT, UR7, URZ, UPT, UP0 ;  /* 0x000000ff0700728c */ /* 0x000fd2000bf05300 */
[----:B------:R-:W-:Y:S05]  /*01e0*/  BRA.U !UP0, `(.L_x_3) ;  /* 0x00000001080c7547 */ /* 0x000fea000b800000 */
[----:B-1----:R-:W1:Y:S02]  /*01f0*/  LDC.64 R2, c[0x0][0x8a8] ;  /* 0x00022a00ff027b82 */ /* 0x002e640000000a00 */
[----:B-1----:R2:W5:Y:S01]  /*0200*/  LDG.E R47, desc[UR46][R2.64] ;  /* 0x0000002e022f7981 */ /* 0x002562000c1e1900 */
[----:B------:R-:W-:Y:S05]  /*0210*/  BRA `(.L_x_2) ;  /* 0x0000000000087947 */ /* 0x000fea0003800000 */
.L_x_3:
[----:B------:R-:W2:Y:S02]  /*0220*/  LDCU UR6, c[0x0][0x8a0] ;  /* 0x00011400ff0677ac */ /* 0x000ea40008000800 */
[----:B--2---:R-:W-:Y:S02]  /*0230*/  MOV R47, UR6 ;  /* 0x00000006002f7c02 */ /* 0x004fe40008000f00 */
.L_x_2:
[----:B------:R-:W-:Y:S01]  /*0240*/  IMAD.U32 R0, RZ, RZ, UR8 ;  /* 0x00000008ff007e24 */ /* 0x000fe2000f8e00ff */
[----:B------:R-:W-:Y:S04]  /*0250*/  BSSY.RECONVERGENT B0, `(.L_x_4) ;  /* 0x000000c000007945 */ /* 0x000fe80003800200 */
[C---:B------:R-:W-:Y:S02]  /*0260*/  ISETP.NE.OR P1, PT, R0.reuse, 0x1, !P5 ;  /* 0x000000010000780c */ /* 0x040fe40006f25670 */
[----:B------:R-:W-:-:S11]  /*0270*/  ISETP.NE.OR P0, PT, R0, 0x3, !P5 ;  /* 0x000000030000780c */ /* 0x000fd60006f05670 */
[----:B------:R-:W-:Y:S05]  /*0280*/  @P1 BRA `(.L_x_5) ;  /* 0x0000000000201947 */ /* 0x000fea0003800000 */
[----:B------:R-:W3:Y:S02]  /*0290*/  LDCU.64 UR6, c[0x0][0x348] ;  /* 0x00006900ff0677ac */ /* 0x000ee40008000a00 */
[----:B---3--:R-:W-:Y:S02]  /*02a0*/  UIADD3 UR10, UP1, UPT, UR6, 0x80, URZ ;  /* 0x00000080060a7890 */ /* 0x008fe4000ff3e0ff */
[----:B------:R-:W-:Y:S02]  /*02b0*/  UIADD3 UR6, UP0, UPT, UR6, 0x180, URZ ;  /* 0x0000018006067890 */ /* 0x000fe4000ff1e0ff */
[----:B------:R-:W-:Y:S02]  /*02c0*/  UIADD3.X UR11, UPT, UPT, URZ, UR7, URZ, UP1, !UPT ;  /* 0x00000007ff0b7290 */ /* 0x000fe40008ffe4ff */
[----:B------:R-:W-:-:S07]  /*02d0*/  UIADD3.X UR7, UPT, UPT, URZ, UR7, URZ, UP0, !UPT ;  /* 0x00000007ff077290 */ /* 0x000fce00087fe4ff */
[----:B------:R3:W-:Y:S02]  /*02e0*/  UTMACCTL.PF [UR10] ;  /* 0x000000000a0079b9 */ /* 0x0007e40008040000 */
[----:B------:R3:W-:Y:S02]  /*02f0*/  UTMACCTL.PF [UR6] ;  /* 0x00000000060079b9 */ /* 0x0007e40008040000 */
[----:B---3--:R-:W-:Y:S01]  /*0300*/  NOP ;  /* 0x0000000000007918 */ /* 0x008fe20000000000 */
.L_x_5:
[----:B------:R-:W-:Y:S05]  /*0310*/  BSYNC.RECONVERGENT B0 ;  /* 0x0000000000007941 */ /* 0x000fea0003800200 */
.L_x_4:
[----:B------:R-:W-:Y:S04]  /*0320*/  BSSY.RECONVERGENT B0, `(.L_x_6) ;  /* 0x000000a000007945 */ /* 0x000fe80003800200 */
        /* <DEDUP_REMOVED lines=9> */
.L_x_7:
[----:B------:R-:W-:Y:S05]  /*03c0*/  BSYNC.RECONVERGENT B0 ;  /* 0x0000000000007941 */ /* 0x000fea0003800200 */
.L_x_6:
[----:B------:R-:W3:Y:S01]  /*03d0*/  LDCU.64 UR6, c[0x0][0x888] ;  /* 0x00011100ff0677ac */ /* 0x000ee20008000a00 */
[----:B------:R-:W-:Y:S02]  /*03e0*/  UISETP.EQ.U32.AND UP1, UPT, UR4, URZ, UPT ;  /* 0x000000ff0400728c */ /* 0x000fe4000bf22070 */
[----:B------:R-:W-:Y:S02]  /*03f0*/  UPLOP3.LUT UP2, UPT, UPT, UPT, UPT, 0x80, 0x8 ;  /* 0x000000000008789c */ /* 0x000fe40003f4f070 */
[----:B---3--:R-:W-:-:S04]  /*0400*/  UISETP.NE.U32.AND UP0, UPT, UR6, URZ, UPT ;  /* 0x000000ff0600728c */ /* 0x008fc8000bf05070 */
[----:B------:R-:W-:-:S04]  /*0410*/  UISETP.NE.AND.EX UP0, UPT, UR7, URZ, UPT, UP0 ;  /* 0x000000ff0700728c */ /* 0x000fc8000bf05300 */
[----:B------:R-:W-:-:S04]  /*0420*/  UISETP.EQ.OR.EX UP3, UPT, UR5, URZ, !UP0, UP1 ;  /* 0x000000ff0500728c */ /* 0x000fc8000c762710 */
[----:B------:R-:W-:-:S05]  /*0430*/  UP2UR UR50, UPR, URZ, 0x8 ;  /* 0x00000008ff327883 */ /* 0x000fca0008000000 */
[----:B------:R-:W-:Y:S07]  /*0440*/  BRA.U !UP3, `(.L_x_8) ;  /* 0x000000010b207547 */ /* 0x000fee000b800000 */
[----:B------:R-:W-:Y:S01]  /*0450*/  UISETP.NE.U32.AND UP2, UPT, UR4, URZ, UPT ;  /* 0x000000ff0400728c */ /* 0x000fe2000bf45070 */
[----:B-----5:R-:W-:Y:S01]  /*0460*/  FSETP.NEU.AND P0, PT, R49, RZ, PT ;  /* 0x000000ff3100720b */ /* 0x020fe20003f0d000 */
[----:B------:R-:W-:Y:S02]  /*0470*/  USEL UR4, URZ, 0xffffffff, UP0 ;  /* 0xffffffffff047887 */ /* 0x000fe40008000000 */
[----:B------:R-:W-:-:S10]  /*0480*/  UISETP.NE.AND.EX UP2, UPT, UR5, URZ, UPT, UP2 ;  /* 0x000000ff0500728c */ /* 0x000fd4000bf45320 */
[----:B------:R-:W-:Y:S01]  /*0490*/  VOTEU.ANY UP1, P0 ;  /* 0x0000000000ff7886 */ /* 0x000fe20000020100 */
[----:B------:R-:W-:-:S04]  /*04a0*/  @!UP2 USEL UR4, URZ, 0xffffffff, UP1 ;  /* 0xffffffffff04a887 */ /* 0x000fc80008800000 */
[----:B------:R-:W-:-:S04]  /*04b0*/  ULOP3.LUT UR4, UR4, 0x1, URZ, 0xc0, !UPT ;  /* 0x0000000104047892 */ /* 0x000fc8000f8ec0ff */
[----:B------:R-:W-:-:S11]  /*04c0*/  UISETP.NE.U32.AND UP2, UPT, UR4, 0x1, UPT ;  /* 0x000000010400788c */ /* 0x000fd6000bf45070 */
.L_x_8:
[----:B-12---:R-:W1:Y:S01]  /*04d0*/  SHFL.IDX PT, R2, R101, RZ, 0x1f ;  /* 0x00001fff65027589 */ /* 0x006e6200000e0000 */
[----:B------:R-:W-:-:S04]  /*04e0*/  UISETP.NE.AND UP1, UPT, UR8, 0x2, UPT ;  /* 0x000000020800788c */ /* 0x000fc8000bf25270 */
[----:B------:R-:W-:Y:S01]  /*04f0*/  USEL UR6, URZ, 0x1, UP1 ;  /* 0x00000001ff067887 */ /* 0x000fe20008800000 */
[----:B-1----:R-:W-:-:S13]  /*0500*/  ISETP.NE.AND P0, PT, R2, RZ, PT ;  /* 0x000000ff0200720c */ /* 0x002fda0003f05270 */
[----:B------:R-:W-:Y:S05]  /*0510*/  @P0 BRA `(.L_x_9) ;  /* 0x0000000000500947 */ /* 0x000fea0003800000 */
[----:B------:R-:W1:Y:S01]  /*0520*/  S2UR UR5, SR_CgaCtaId ;  /* 0x00000000000579c3 */ /* 0x000e620000008800 */
[----:B------:R-:W-:Y:S01]  /*0530*/  UMOV UR7, 0x400 ;  /* 0x0000040000077882 */ /* 0x000fe20000000000 */
[----:B------:R-:W-:Y:S01]  /*0540*/  UMOV UR4, 0x1 ;  /* 0x0000000100047882 */ /* 0x000fe20000000000 */
[----:B------:R-:W-:Y:S01]  /*0550*/  ELECT P0, URZ, PT ;  /* 0x0000000000ff782f */ /* 0x000fe20003800000 */
[----:B------:R-:W-:-:S04]  /*0560*/  UIADD3 UR10, UPT, UPT, -UR4, 0x100000, URZ ;  /* 0x00100000040a7890 */ /* 0x000fc8000fffe1ff */
[----:B------:R-:W-:Y:S02]  /*0570*/  USHF.L.U32 UR11, UR10, 0xb, URZ ;  /* 0x0000000b0a0b7899 */ /* 0x000fe400080006ff */
[----:B------:R-:W-:Y:S02]  /*0580*/  USHF.L.U32 UR10, UR10, 0x1, URZ ;  /* 0x000000010a0a7899 */ /* 0x000fe400080006ff */
[----:B-1----:R-:W-:Y:S01]  /*0590*/  ULEA UR5, UR5, UR7, 0x18 ;  /* 0x0000000705057291 */ /* 0x002fe2000f8ec0ff */
[----:B------:R-:W1:Y:S11]  /*05a0*/  FENCE.VIEW.ASYNC.S ;  /* 0x00000000000073c6 */ /* 0x000e760000000000 */
[----:B-1----:R1:W2:Y:S01]  /*05b0*/  SYNCS.EXCH.64 URZ, [UR5], UR10 ;  /* 0x0000000a05ff75b2 */ /* 0x0022a20008000100 */
[----:B------:R1:W3:Y:S01]  /*05c0*/  SYNCS.EXCH.64 URZ, [UR5+0x28], UR10 ;  /* 0x0000280a05ff75b2 */ /* 0x0002e20008000100 */
[----:B------:R1:W4:Y:S01]  /*05d0*/  SYNCS.EXCH.64 URZ, [UR5+0x8], UR10 ;  /* 0x0000080a05ff75b2 */ /* 0x0003220008000100 */
[----:B------:R1:W1:Y:S01]  /*05e0*/  SYNCS.EXCH.64 URZ, [UR5+0x30], UR10 ;  /* 0x0000300a05ff75b2 */ /* 0x0002620008000100 */
[----:B------:R1:W1:Y:S01]  /*05f0*/  SYNCS.EXCH.64 URZ, [UR5+0x10], UR10 ;  /* 0x0000100a05ff75b2 */ /* 0x0002620008000100 */
[----:B------:R1:W1:Y:S01]  /*0600*/  SYNCS.EXCH.64 URZ, [UR5+0x38], UR10 ;  /* 0x0000380a05ff75b2 */ /* 0x0002620008000100 */
[----:B------:R1:W1:Y:S01]  /*0610*/  SYNCS.EXCH.64 URZ, [UR5+0x18], UR10 ;  /* 0x0000180a05ff75b2 */ /* 0x0002620008000100 */
[----:B------:R1:W1:Y:S01]  /*0620*/  SYNCS.EXCH.64 URZ, [UR5+0x40], UR10 ;  /* 0x0000400a05ff75b2 */ /* 0x0002620008000100 */
[----:B------:R1:W1:Y:S01]  /*0630*/  SYNCS.EXCH.64 URZ, [UR5+0x20], UR10 ;  /* 0x0000200a05ff75b2 */ /* 0x0002620008000100 */
[----:B------:R1:W1:Y:S01]  /*0640*/  SYNCS.EXCH.64 URZ, [UR5+0x48], UR10 ;  /* 0x0000480a05ff75b2 */ /* 0x0002620008000100 */
[----:B------:R-:W-:Y:S01]  /*0650*/  NOP ;  /* 0x0000000000007918 */ /* 0x000fe20000000000 */
.L_x_9:
[----:B------:R-:W2:Y:S01]  /*0660*/  SHFL.IDX PT, R2, R101, RZ, 0x1f ;  /* 0x00001fff65027589 */ /* 0x000ea200000e0000 */
[----:B------:R-:W-:Y:S01]  /*0670*/  NOP ;  /* 0x0000000000007918 */ /* 0x000fe20000000000 */
[----:B--2---:R-:W-:-:S13]  /*0680*/  ISETP.NE.AND P0, PT, R2, 0x1, PT ;  /* 0x000000010200780c */ /* 0x004fda0003f05270 */
[----:B------:R-:W-:Y:S05]  /*0690*/  @P0 BRA `(.L_x_10) ;  /* 0x0000000000580947 */ /* 0x000fea0003800000 */
[----:B------:R-:W2:Y:S01]  /*06a0*/  S2UR UR7, SR_CgaCtaId ;  /* 0x00000000000779c3 */ /* 0x000ea20000008800 */
[----:B------:R-:W-:Y:S01]  /*06b0*/  UMOV UR9, 0x400 ;  /* 0x0000040000097882 */ /* 0x000fe20000000000 */
[----:B-1----:R-:W-:Y:S01]  /*06c0*/  UMOV UR5, 0x20 ;  /* 0x0000002000057882 */ /* 0x002fe20000000000 */
[----:B------:R-:W-:Y:S01]  /*06d0*/  UMOV UR4, 0x80 ;  /* 0x0000008000047882 */ /* 0x000fe20000000000 */
[----:B------:R-:W-:-:S04]  /*06e0*/  UIADD3 UR10, UPT, UPT, -UR5, 0x100000, URZ ;  /* 0x00100000050a7890 */ /* 0x000fc8000fffe1ff */
[----:B------:R-:W-:Y:S02]  /*06f0*/  USHF.L.U32 UR11, UR10, 0xb, URZ ;  /* 0x0000000b0a0b7899 */ /* 0x000fe400080006ff */
[----:B------:R-:W-:Y:S02]  /*0700*/  USHF.L.U32 UR10, UR10, 0x1, URZ ;  /* 0x000000010a0a7899 */ /* 0x000fe400080006ff */
[----:B------:R-:W-:-:S04]  /*0710*/  UIADD3 UR4, UPT, UPT, -UR4, 0x100000, URZ ;  /* 0x0010000004047890 */ /* 0x000fc8000fffe1ff */
[----:B------:R-:W-:Y:S02]  /*0720*/  USHF.L.U32 UR5, UR4, 0xb, URZ ;  /* 0x0000000b04057899 */ /* 0x000fe400080006ff */
[----:B------:R-:W-:Y:S01]  /*0730*/  USHF.L.U32 UR4, UR4, 0x1, URZ ;  /* 0x0000000104047899 */ /* 0x000fe200080006ff */
[----:B------:R-:W-:Y:S01]  /*0740*/  ELECT P0, URZ, PT ;  /* 0x0000000000ff782f */ /* 0x000fe20003800000 */
[----:B--2---:R-:W-:Y:S01]  /*0750*/  ULEA UR7, UR7, UR9, 0x18 ;  /* 0x0000000907077291 */ /* 0x004fe2000f8ec0ff */
[----:B------:R-:W1:Y:S11]  /*0760*/  FENCE.VIEW.ASYNC.S ;  /* 0x00000000000073c6 */ /* 0x000e760000000000 */
[----:B-1----:R2:W1:Y:S01]  /*0770*/  SYNCS.EXCH.64 URZ, [UR7+0x50], UR10 ;  /* 0x0000500a07ff75b2 */ /* 0x0024620008000100 */
[----:B------:R2:W1:Y:S01]  /*0780*/  SYNCS.EXCH.64 URZ, [UR7+0x70], UR4 ;  /* 0x0000700407ff75b2 */ /* 0x0004620008000100 */
[----:B------:R2:W1:Y:S01]  /*0790*/  SYNCS.EXCH.64 URZ, [UR7+0x58], UR10 ;  /* 0x0000580a07ff75b2 */ /* 0x0004620008000100 */
[----:B------:R2:W1:Y:S01]  /*07a0*/  SYNCS.EXCH.64 URZ, [UR7+0x78], UR4 ;  /* 0x0000780407ff75b2 */ /* 0x0004620008000100 */
[----:B------:R2:W1:Y:S01]  /*07b0*/  SYNCS.EXCH.64 URZ, [UR7+0x60], UR10 ;  /* 0x0000600a07ff75b2 */ /* 0x0004620008000100 */
[----:B------:R2:W1:Y:S01]  /*07c0*/  SYNCS.EXCH.64 URZ, [UR7+0x80], UR4 ;  /* 0x0000800407ff75b2 */ /* 0x0004620008000100 */
[----:B------:R2:W1:Y:S01]  /*07d0*/  SYNCS.EXCH.64 URZ, [UR7+0x68], UR10 ;  /* 0x0000680a07ff75b2 */ /* 0x0004620008000100 */
[----:B------:R2:W1:Y:S02]  /*07e0*/  SYNCS.EXCH.64 URZ, [UR7+0x88], UR4 ;  /* 0x0000880407ff75b2 */ /* 0x0004640008000100 */
[----:B--2---:R-:W-:Y:S01]  /*07f0*/  NOP ;  /* 0x0000000000007918 */ /* 0x004fe20000000000 */
.L_x_10:
[----:B------:R-:W2:Y:S01]  /*0800*/  SHFL.IDX PT, R2, R101, RZ, 0x1f ;  /* 0x00001fff65027589 */ /* 0x000ea200000e0000 */
[----:B------:R-:W-:Y:S01]  /*0810*/  NOP ;  /* 0x0000000000007918 */ /* 0x000fe20000000000 */
[----:B--2---:R-:W-:-:S13]  /*0820*/  ISETP.NE.AND P0, PT, R2, 0x3, PT ;  /* 0x000000030200780c */ /* 0x004fda0003f05270 */
[----:B------:R-:W-:Y:S05]  /*0830*/  @P0 BRA `(.L_x_11) ;  /* 0x0000000000300947 */ /* 0x000fea0003800000 */
[----:B-1----:R-:W1:Y:S01]  /*0840*/  S2UR UR5, SR_CgaCtaId ;  /* 0x00000000000579c3 */ /* 0x002e620000008800 */
        /* <DEDUP_REMOVED lines=8> */
[----:B-1----:R2:W1:Y:S01]  /*08d0*/  SYNCS.EXCH.64 URZ, [UR5+0x90], UR10 ;  /* 0x0000900a05ff75b2 */ /* 0x0024620008000100 */
[----:B------:R2:W1:Y:S02]  /*08e0*/  SYNCS.EXCH.64 URZ, [UR5+0x98], UR10 ;  /* 0x0000980a05ff75b2 */ /* 0x0004640008000100 */
[----:B--2---:R-:W-:Y:S01]  /*08f0*/  NOP ;  /* 0x0000000000007918 */ /* 0x004fe20000000000 */
.L_x_11:
[----:B------:R-:W2:Y:S01]  /*0900*/  SHFL.IDX PT, R2, R101, RZ, 0x1f ;  /* 0x00001fff65027589 */ /* 0x000ea200000e0000 */
[----:B------:R-:W-:Y:S01]  /*0910*/  NOP ;  /* 0x0000000000007918 */ /* 0x000fe20000000000 */
[----:B--2---:R-:W-:-:S13]  /*0920*/  ISETP.NE.AND P0, PT, R2, 0x4, PT ;  /* 0x000000040200780c */ /* 0x004fda0003f05270 */
[----:B------:R-:W-:Y:S05]  /*0930*/  @P0 BRA `(.L_x_12) ;  /* 0x00000000004c0947 */ /* 0x000fea0003800000 */
[----:B-1----:R-:W1:Y:S01]  /*0940*/  S2UR UR5, SR_CgaCtaId ;  /* 0x00000000000579c3 */ /* 0x002e620000008800 */
[----:B------:R-:W-:Y:S01]  /*0950*/  UMOV UR9, 0x100 ;  /* 0x0000010000097882 */ /* 0x000fe20000000000 */
[----:B------:R-:W-:Y:S01]  /*0960*/  UMOV UR7, 0x400 ;  /* 0x0000040000077882 */ /* 0x000fe20000000000 */
[----:B------:R-:W-:Y:S01]  /*0970*/  USEL UR9, UR9, 0xe0, UP2 ;  /* 0x000000e009097887 */ /* 0x000fe20009000000 */
[----:B------:R-:W-:Y:S01]  /*0980*/  UMOV UR4, 0x1 ;  /* 0x0000000100047882 */ /* 0x000fe20000000000 */
[----:B------:R-:W-:Y:S01]  /*0990*/  ELECT P0, URZ, PT ;  /* 0x0000000000ff782f */ /* 0x000fe20003800000 */
[----:B------:R-:W-:-:S04]  /*09a0*/  UIADD3 UR10, UPT, UPT, -UR4, 0x100000, URZ ;  /* 0x00100000040a7890 */ /* 0x000fc8000fffe1ff */
[----:B------:R-:W-:Y:S02]  /*09b0*/  USHF.L.U32 UR11, UR10, 0xb, URZ ;  /* 0x0000000b0a0b7899 */ /* 0x000fe400080006ff */
[----:B------:R-:W-:Y:S02]  /*09c0*/  USHF.L.U32 UR10, UR10, 0x1, URZ ;  /* 0x000000010a0a7899 */ /* 0x000fe400080006ff */
[----:B------:R-:W-:-:S04]  /*09d0*/  UIADD3 UR12, UPT, UPT, -UR9, 0x100000, URZ ;  /* 0x00100000090c7890 */ /* 0x000fc8000fffe1ff */
[----:B------:R-:W-:Y:S02]  /*09e0*/  USHF.L.U32 UR13, UR12, 0xb, URZ ;  /* 0x0000000b0c0d7899 */ /* 0x000fe400080006ff */
[----:B------:R-:W-:Y:S02]  /*09f0*/  USHF.L.U32 UR12, UR12, 0x1, URZ ;  /* 0x000000010c0c7899 */ /* 0x000fe400080006ff */
[----:B-1----:R-:W-:Y:S01]  /*0a00*/  ULEA UR5, UR5, UR7, 0x18 ;  /* 0x0000000705057291 */ /* 0x002fe2000f8ec0ff */
[----:B------:R-:W1:Y:S11]  /*0a10*/  FENCE.VIEW.ASYNC.S ;  /* 0x00000000000073c6 */ /* 0x000e760000000000 */
[----:B-1----:R2:W1:Y:S01]  /*0a20*/  SYNCS.EXCH.64 URZ, [UR5+0xa0], UR10 ;  /* 0x0000a00a05ff75b2 */ /* 0x0024620008000100 */
[----:B------:R2:W1:Y:S01]  /*0a30*/  SYNCS.EXCH.64 URZ, [UR5+0xb0], UR12 ;  /* 0x0000b00c05ff75b2 */ /* 0x0004620008000100 */
[----:B------:R2:W1:Y:S01]  /*0a40*/  SYNCS.EXCH.64 URZ, [UR5+0xa8], UR10 ;  /* 0x0000a80a05ff75b2 */ /* 0x0004620008000100 */
[----:B------:R2:W1:Y:S02]  /*0a50*/  SYNCS.EXCH.64 URZ, [UR5+0xb8], UR12 ;  /* 0x0000b80c05ff75b2 */ /* 0x0004640008000100 */
[----:B--2---:R-:W-:Y:S01]  /*0a60*/  NOP ;  /* 0x0000000000007918 */ /* 0x004fe20000000000 */
.L_x_12:
        /* <DEDUP_REMOVED lines=26> */
.L_x_13:
        /* <DEDUP_REMOVED lines=18> */
.L_x_14:
[----:B-1----:R-:W1:Y:S01]  /*0d30*/  S2UR UR5, SR_CTAID.X ;  /* 0x00000000000579c3 */ /* 0x002e620000002500 */
[----:B------:R-:W-:-:S05]  /*0d40*/  CS2R.32 R95, SR_CgaSize ;  /* 0x00000000005f7805 */ /* 0x000fca0000008a00 */
[----:B------:R-:W-:-:S05]  /*0d50*/  IMAD R95, R95, -0xa0, RZ ;  /* 0xffffff605f5f7824 */ /* 0x000fca00078e02ff */
[----:B------:R-:W-:-:S14]  /*0d60*/  R2UR UR9, R95 ;  /* 0x000000005f0972ca */ /* 0x000fdc00000e0000 */
[----:B------:R-:W2:Y:S01]  /*0d70*/  LDCU UR9, c[0x0][UR9+0x2b0] ;  /* 0x00005600090977ac */ /* 0x000ea20008000800 */
[----:B------:R-:W-:Y:S01]  /*0d80*/  NOP ;  /* 0x0000000000007918 */ /* 0x000fe20000000000 */
[----:B------:R-:W-:-:S05]  /*0d90*/  CS2R.32 R95, SR_CgaSize ;  /* 0x00000000005f7805 */ /* 0x000fca0000008a00 */
[----:B------:R-:W-:-:S05]  /*0da0*/  IMAD R95, R95, -0xa0, RZ ;  /* 0xffffff605f5f7824 */ /* 0x000fca00078e02ff */
[----:B------:R-:W-:-:S14]  /*0db0*/  R2UR UR7, R95 ;  /* 0x000000005f0772ca */ /* 0x000fdc00000e0000 */
[----:B------:R-:W3:Y:S01]  /*0dc0*/  LDCU UR7, c[0x0][UR7+0x2b4] ;  /* 0x00005680070777ac */ /* 0x000ee20008000800 */
[----:B------:R-:W4:Y:S08]  /*0dd0*/  S2UR UR4, SR_CTAID.Y ;  /* 0x00000000000479c3 */ /* 0x000f300000002600 */
[----:B------:R-:W3:Y:S01]  /*0de0*/  LDC R10, c[0x0][0xb24] ;  /* 0x0002c900ff0a7b82 */ /* 0x000ee20000000800 */
[----:B-1----:R-:W-:-:S02]  /*0df0*/  I2FP.F32.U32 R95, UR5 ;  /* 0x00000005005f7c45 */ /* 0x002fc40008201000 */
[----:B------:R-:W-:-:S05]  /*0e00*/  CS2R.32 R3, SR_CgaSize ;  /* 0x0000000000037805 */ /* 0x000fca0000008a00 */
[----:B------:R-:W-:-:S06]  /*0e10*/  IMAD R3, R3, -0xa0, RZ ;  /* 0xffffff6003037824 */ /* 0x000fcc00078e02ff */
[----:B------:R-:W1:Y:S01]  /*0e20*/  LDC R3, c[0x0][R3+0x2a0] ;  /* 0x0000a80003037b82 */ /* 0x000e620000000800 */
[----:B------:R-:W-:Y:S01]  /*0e30*/  MOV R15, UR5 ;  /* 0x00000005000f7c02 */ /* 0x000fe20008000f00 */
[----:B--2---:R-:W-:Y:S01]  /*0e40*/  FMUL R95, R95, UR9 ;  /* 0x000000095f5f7c20 */ /* 0x004fe20008400000 */
[----:B----4-:R-:W-:Y:S02]  /*0e50*/  I2FP.F32.U32 R94, UR4 ;  /* 0x00000004005e7c45 */ /* 0x010fe40008201000 */
[----:B------:R-:W-:-:S05]  /*0e60*/  CS2R.32 R2, SR_CgaSize ;  /* 0x0000000000027805 */ /* 0x000fca0000008a00 */
[----:B------:R-:W-:-:S06]  /*0e70*/  IMAD R2, R2, -0xa0, RZ ;  /* 0xffffff6002027824 */ /* 0x000fcc00078e02ff */
[----:B------:R-:W2:Y:S01]  /*0e80*/  LDC R2, c[0x0][R2+0x2a4] ;  /* 0x0000a90002027b82 */ /* 0x000ea20000000800 */
[----:B------:R-:W-:Y:S01]  /*0e90*/  MOV R14, UR4 ;  /* 0x00000004000e7c02 */ /* 0x000fe20008000f00 */
[----:B------:R-:W4:Y:S01]  /*0ea0*/  F2I.U32.TRUNC.NTZ R95, R95 ;  /* 0x0000005f005f7305 */ /* 0x000f22000020f000 */
[----:B---3--:R-:W-:-:S05]  /*0eb0*/  FMUL R94, R94, UR7 ;  /* 0x000000075e5e7c20 */ /* 0x008fca0008400000 */
[----:B------:R-:W-:Y:S01]  /*0ec0*/  BAR.SYNC.DEFER_BLOCKING 0x0 ;  /* 0x0000000000007b1d */ /* 0x000fe20000010000 */
[----:B------:R-:W-:-:S05]  /*0ed0*/  ISETP.GE.AND P0, PT, R10, 0x1, PT ;  /* 0x000000010a00780c */ /* 0x000fca0003f06270 */
[----:B------:R-:W3:Y:S02]  /*0ee0*/  F2I.U32.TRUNC.NTZ R94, R94 ;  /* 0x0000005e005e7305 */ /* 0x000ee4000020f000 */
[----:B------:R-:W2:Y:S01]  /*0ef0*/  S2UR UR36, SR_CTAID.Z ;  /* 0x00000000002479c3 */ /* 0x000ea20000002700 */
[----:B----4-:R-:W-:-:S05]  /*0f00*/  IADD3 R95, PT, PT, -R95, RZ, RZ ;  /* 0x000000ff5f5f7210 */ /* 0x010fca0007ffe1ff */
[----:B-1----:R-:W-:Y:S01]  /*0f10*/  IMAD R95, R3, R95, UR5 ;  /* 0x00000005035f7e24 */ /* 0x002fe2000f8e025f */
[----:B---3--:R-:W-:-:S05]  /*0f20*/  IADD3 R94, PT, PT, -R94, RZ, RZ ;  /* 0x000000ff5e5e7210 */ /* 0x008fca0007ffe1ff */
[----:B--2---:R-:W-:Y:S01]  /*0f30*/  IMAD R94, R2, R94, UR4 ;  /* 0x00000004025e7e24 */ /* 0x004fe2000f8e025e */
[----:B------:R-:W-:Y:S06]  /*0f40*/  @!P0 BRA `(.L_x_15) ;  /* 0x0000000000b88947 */ /* 0x000fec0003800000 */
[----:B------:R-:W1:Y:S01]  /*0f50*/  LDC.64 R4, c[0x0][0xb18] ;  /* 0x0002c600ff047b82 */ /* 0x000e620000000a00 */
[----:B------:R-:W-:-:S07]  /*0f60*/  ISETP.NE.AND P0, PT, R10, 0x1, PT ;  /* 0x000000010a00780c */ /* 0x000fce0003f05270 */
[----:B------:R-:W2:Y:S08]  /*0f70*/  LDC R9, c[0x0][0xb0c] ;  /* 0x0002c300ff097b82 */ /* 0x000eb00000000800 */
[----:B------:R-:W3:Y:S08]  /*0f80*/  LDC R12, c[0x0][0x370] ;  /* 0x0000dc00ff0c7b82 */ /* 0x000ef00000000800 */
[----:B------:R-:W4:Y:S01]  /*0f90*/  LDC R11, c[0x0][0x374] ;  /* 0x0000dd00ff0b7b82 */ /* 0x000f220000000800 */
[----:B-1----:R-:W-:-:S07]  /*0fa0*/  ISETP.NE.AND P1, PT, R4, 0x1, PT ;  /* 0x000000010400780c */ /* 0x002fce0003f25270 */
[----:B------:R-:W3:Y:S01]  /*0fb0*/  LDC.64 R6, c[0x0][0xb10] ;  /* 0x0002c400ff067b82 */ /* 0x000ee20000000a00 */
[----:B--2---:R-:W-:-:S07]  /*0fc0*/  ISETP.NE.AND P2, PT, R9, 0x1, PT ;  /* 0x000000010900780c */ /* 0x004fce0003f45270 */
[----:B------:R-:W1:Y:S08]  /*0fd0*/  LDC R8, c[0x0][0xb20] ;  /* 0x0002c800ff087b82 */ /* 0x000e700000000800 */
[----:B------:R-:W2:Y:S01]  /*0fe0*/  LDC.64 R2, c[0x0][0xb28] ;  /* 0x0002ca00ff027b82 */ /* 0x000ea20000000a00 */
[----:B----4-:R-:W-:-:S04]  /*0ff0*/  IMAD.HI.U32 R13, R11, R5, RZ ;  /* 0x000000050b0d7227 */ /* 0x010fc800078e00ff */
[----:B------:R-:W-:-:S04]  /*1000*/  IMAD.HI.U32 R5, R14, R5, RZ ;  /* 0x000000050e057227 */ /* 0x000fc800078e00ff */
[----:B---3--:R-:W-:-:S05]  /*1010*/  IMAD.HI.U32 R16, R12, R6, RZ ;  /* 0x000000060c107227 */ /* 0x008fca00078e00ff */
[-C--:B------:R-:W-:Y:S01]  /*1020*/  @P2 SHF.R.U32.HI R12, RZ, R7.reuse, R16 ;  /* 0x00000007ff0c2219 */ /* 0x080fe20000011610 */
[----:B------:R-:W-:Y:S01]  /*1030*/  IMAD.HI.U32 R16, R15, R6, RZ ;  /* 0x000000060f107227 */ /* 0x000fe200078e00ff */
[-C--:B-1----:R-:W-:Y:S02]  /*1040*/  @P1 SHF.R.U32.HI R11, RZ, R8.reuse, R13 ;  /* 0x00000008ff0b1219 */ /* 0x082fe4000001160d */
[----:B------:R-:W-:Y:S02]  /*1050*/  SHF.R.U32.HI R5, RZ, R8, R5 ;  /* 0x00000008ff057219 */ /* 0x000fe40000011605 */
[----:B------:R-:W-:Y:S02]  /*1060*/  SHF.R.U32.HI R16, RZ, R7, R16 ;  /* 0x00000007ff107219 */ /* 0x000fe40000011610 */
[----:B------:R-:W-:Y:S01]  /*1070*/  SEL R5, R14, R5, !P1 ;  /* 0x000000050e057207 */ /* 0x000fe20004800000 */
[----:B--2---:R-:W-:Y:S01]  /*1080*/  IMAD.HI.U32 R13, R11, R2, RZ ;  /* 0x000000020b0d7227 */ /* 0x004fe200078e00ff */
[----:B------:R-:W-:-:S03]  /*1090*/  SEL R16, R15, R16, !P2 ;  /* 0x000000100f107207 */ /* 0x000fc60005000000 */
[----:B------:R-:W-:Y:S01]  /*10a0*/  IMAD.HI.U32 R6, R12, R2, RZ ;  /* 0x000000020c067227 */ /* 0x000fe200078e00ff */
[----:B------:R-:W-:-:S04]  /*10b0*/  @P0 SHF.R.U32.HI R11, RZ, R3, R13 ;  /* 0x00000003ff0b0219 */ /* 0x000fc8000001160d */
[----:B------:R-:W-:Y:S01]  /*10c0*/  @P0 SHF.R.U32.HI R12, RZ, R3, R6 ;  /* 0x00000003ff0c0219 */ /* 0x000fe20000011606 */
[----:B------:R-:W-:-:S04]  /*10d0*/  IMAD R11, R11, R10, RZ ;  /* 0x0000000a0b0b7224 */ /* 0x000fc800078e02ff */
[----:B------:R-:W-:Y:S01]  /*10e0*/  IMAD R6, R12, R10, RZ ;  /* 0x0000000a0c067224 */ /* 0x000fe200078e02ff */
[----:B------:R-:W-:-:S04]  /*10f0*/  ISETP.GE.AND P1, PT, R5, R11, PT ;  /* 0x0000000b0500720c */ /* 0x000fc80003f26270 */
[----:B------:R-:W-:Y:S01]  /*1100*/  ISETP.GE.OR P1, PT, R16, R6, P1 ;  /* 0x000000061000720c */ /* 0x000fe20000f26670 */
[----:B------:R-:W-:-:S05]  /*1110*/  IMAD.HI.U32 R6, R5, R2, RZ ;  /* 0x0000000205067227 */ /* 0x000fca00078e00ff */
[----:B------:R-:W-:-:S04]  /*1120*/  SHF.R.U32.HI R6, RZ, R3, R6 ;  /* 0x00000003ff067219 */ /* 0x000fc80000011606 */
[----:B------:R-:W-:-:S03]  /*1130*/  SEL R6, R5, R6, !P0 ;  /* 0x0000000605067207 */ /* 0x000fc60004000000 */
[----:B------:R-:W-:Y:S01]  /*1140*/  @!P1 IMAD.HI.U32 R7, R16, R2, RZ ;  /* 0x0000000210079227 */ /* 0x000fe200078e00ff */
[----:B------:R-:W-:-:S04]  /*1150*/  IADD3 R2, PT, PT, -R6, RZ, RZ ;  /* 0x000000ff06027210 */ /* 0x000fc80007ffe1ff */
[----:B------:R-:W-:Y:S01]  /*1160*/  @!P1 SHF.R.U32.HI R3, RZ, R3, R7 ;  /* 0x00000003ff039219 */ /* 0x000fe20000011607 */
[----:B------:R-:W-:Y:S01]  /*1170*/  IMAD R2, R10, R2, R5 ;  /* 0x000000020a027224 */ /* 0x000fe200078e0205 */
[----:B------:R-:W-:Y:S02]  /*1180*/  IADD3 R7, PT, PT, -R5, RZ, RZ ;  /* 0x000000ff05077210 */ /* 0x000fe40007ffe1ff */
[----:B------:R-:W-:-:S03]  /*1190*/  @!P1 SEL R3, R16, R3, !P0 ;  /* 0x0000000310039207 */ /* 0x000fc60004000000 */
[----:B------:R-:W-:Y:S02]  /*11a0*/  IMAD R7, R4, R7, R14 ;  /* 0x0000000704077224 */ /* 0x000fe400078e020e */
[--C-:B------:R-:W-:Y:S02]  /*11b0*/  @!P1 IMAD.IADD R6, R6, 0x1, -R3.reuse ;  /* 0x0000000106069824 */ /* 0x100fe400078e0a03 */
[----:B------:R-:W-:Y:S01]  /*11c0*/  @!P1 IMAD R3, R2, R12, R3 ;  /* 0x0000000c02039224 */ /* 0x000fe200078e0203 */
[----:B------:R-:W-:Y:S01]  /*11d0*/  IADD3 R2, PT, PT, -R16, RZ, RZ ;  /* 0x000000ff10027210 */ /* 0x000fe20007ffe1ff */
[----:B------:R-:W-:Y:S02]  /*11e0*/  @!P1 IMAD R5, R6, R10, R16 ;  /* 0x0000000a06059224 */ /* 0x000fe400078e0210 */
[----:B------:R-:W-:Y:S02]  /*11f0*/  @!P1 IMAD.MOV.U32 R16, RZ, RZ, R3 ;  /* 0x000000ffff109224 */ /* 0x000fe400078e0003 */
[----:B------:R-:W-:-:S02]  /*1200*/  IMAD R2, R9, R2, R15 ;  /* 0x0000000209027224 */ /* 0x000fc400078e020f */
[----:B------:R-:W-:Y:S02]  /*1210*/  IMAD R14, R5, R4, R7 ;  /* 0x00000004050e7224 */ /* 0x000fe400078e0207 */
[----:B------:R-:W-:Y:S02]  /*1220*/  IMAD R15, R16, R9, R2 ;  /* 0x00000009100f7224 */ /* 0x000fe400078e0202 */
.L_x_15:
[----:B------:R-:W1:Y:S01]  /*1230*/  LDCU UR4, c[0x0][0xb30] ;  /* 0x00016600ff0477ac */ /* 0x000e620008000800 */
[----:B------:R-:W2:Y:S08]  /*1240*/  S2UR UR37, SR_CgaCtaId ;  /* 0x00000000002579c3 */ /* 0x000eb00000008800 */
[----:B------:R-:W3:Y:S01]  /*1250*/  LDC R40, c[0x0][0xb24] ;  /* 0x0002c900ff287b82 */ /* 0x000ee20000000800 */
[----:B-1----:R-:W-:-:S09]  /*1260*/  UISETP.NE.AND UP1, UPT, UR4, 0x1, UPT ;  /* 0x000000010400788c */ /* 0x002fd2000bf25270 */
[----:B--2---:R-:W-:Y:S05]  /*1270*/  BRA.U UP1, `(.L_x_16) ;  /* 0x0000000101407547 */ /* 0x004fea000b800000 */
[----:B------:R-:W1:Y:S08]  /*1280*/  LDC.64 R4, c[0x0][0xb10] ;  /* 0x0002c400ff047b82 */ /* 0x000e700000000a00 */
[----:B------:R-:W2:Y:S08]  /*1290*/  LDC.64 R2, c[0x0][0xb18] ;  /* 0x0002c600ff027b82 */ /* 0x000eb00000000a00 */
[----:B------:R-:W4:Y:S08]  /*12a0*/  LDC R6, c[0x0][0xb20] ;  /* 0x0002c800ff067b82 */ /* 0x000f300000000800 */
[----:B------:R-:W3:Y:S01]  /*12b0*/  LDC R7, c[0x0][0xb0c] ;  /* 0x0002c300ff077b82 */ /* 0x000ee20000000800 */
[----:B-1----:R-:W-:-:S05]  /*12c0*/  IMAD.HI.U32 R4, R15, R4, RZ ;  /* 0x000000040f047227 */ /* 0x002fca00078e00ff */
[----:B------:R-:W-:Y:S01]  /*12d0*/  SHF.R.U32.HI R4, RZ, R5, R4 ;  /* 0x00000005ff047219 */ /* 0x000fe20000011604 */
[----:B--2---:R-:W-:Y:S01]  /*12e0*/  IMAD.HI.U32 R3, R14, R3, RZ ;  /* 0x000000030e037227 */ /* 0x004fe200078e00ff */
[----:B------:R-:W-:-:S04]  /*12f0*/  ISETP.NE.AND P0, PT, R2, 0x1, PT ;  /* 0x000000010200780c */ /* 0x000fc80003f05270 */
[----:B----4-:R-:W-:-:S04]  /*1300*/  SHF.R.U32.HI R3, RZ, R6, R3 ;  /* 0x00000006ff037219 */ /* 0x010fc80000011603 */
[----:B------:R-:W-:Y:S02]  /*1310*/  SEL R3, R14, R3, !P0 ;  /* 0x000000030e037207 */ /* 0x000fe40004000000 */
[----:B---3--:R-:W-:-:S04]  /*1320*/  ISETP.NE.AND P1, PT, R7, 0x1, PT ;  /* 0x000000010700780c */ /* 0x008fc80003f25270 */
[----:B------:R-:W-:-:S05]  /*1330*/  SEL R4, R15, R4, !P1 ;  /* 0x000000040f047207 */ /* 0x000fca0004800000 */
[----:B------:R-:W-:Y:S02]  /*1340*/  IMAD.IADD R5, R3, 0x1, -R4 ;  /* 0x0000000103057824 */ /* 0x000fe400078e0a04 */
[----:B------:R-:W-:Y:S02]  /*1350*/  IMAD.IADD R3, R4, 0x1, -R3 ;  /* 0x0000000104037824 */ /* 0x000fe400078e0a03 */
[----:B------:R-:W-:Y:S02]  /*1360*/  IMAD R15, R5, R7, R15 ;  /* 0x00000007050f7224 */ /* 0x000fe400078e020f */
[----:B------:R-:W-:-:S07]  /*1370*/  IMAD R14, R3, R2, R14 ;  /* 0x00000002030e7224 */ /* 0x000fce00078e020e */
.L_x_16:
[----:B------:R-:W-:Y:S01]  /*1380*/  BAR.SYNC.DEFER_BLOCKING 0x0 ;  /* 0x0000000000007b1d */ /* 0x000fe20000010000 */
[----:B------:R-:W-:Y:S01]  /*1390*/  UISETP.NE.AND UP1, UPT, UR8, 0x2, UPT ;  /* 0x000000020800788c */ /* 0x000fe2000bf25270 */
[----:B------:R-:W-:Y:S02]  /*13a0*/  ISETP.NE.OR P5, PT, R0, 0x2, !P5 ;  /* 0x000000020000780c */ /* 0x000fe40006fa5670 */
[----:B------:R-:W-:-:S06]  /*13b0*/  LOP3.LUT R2, R108, 0x1f, RZ, 0xc0, !PT ;  /* 0x0000001f6c027812 */ /* 0x000fcc00078ec0ff */
[----:B------:R-:W-:Y:S05]  /*13c0*/  BRA.U UP1, `(.L_x_17) ;  /* 0x0000001101b07547 */ /* 0x000fea000b800000 */
[----:B------:R-:W1:Y:S01]  /*13d0*/  LDCU UR13, c[0x0][0x38c] ;  /* 0x00007180ff0d77ac */ /* 0x000e620008000800 */
[----:B------:R-:W2:Y:S01]  /*13e0*/  LDC R8, c[0x0][0x370] ;  /* 0x0000dc00ff087b82 */ /* 0x000ea20000000800 */
[----:B------:R-:W-:Y:S01]  /*13f0*/  PLOP3.LUT P1, PT, PT, PT, UP2, 0x80, 0x8 ;  /* 0x000000000008781c */ /* 0x000fe20003f2f028 */
[----:B------:R-:W-:Y:S01]  /*1400*/  IMAD.MOV.U32 R17, RZ, RZ, 0x1 ;  /* 0x00000001ff117424 */ /* 0x000fe200078e00ff */
[----:B------:R-:W-:Y:S01]  /*1410*/  ISETP.EQ.OR P4, PT, R2, RZ, P5 ;  /* 0x000000ff0200720c */ /* 0x000fe20002f82670 */
[----:B------:R-:W-:Y:S01]  /*1420*/  IMAD.MOV.U32 R16, RZ, RZ, RZ ;  /* 0x000000ffff107224 */ /* 0x000fe200078e00ff */
[----:B------:R-:W-:Y:S02]  /*1430*/  PLOP3.LUT P1, PT, P1, PT, PT, 0x8, 0x80 ;  /* 0x000000000080781c */ /* 0x000fe40000f2e170 */
[----:B------:R-:W-:Y:S01]  /*1440*/  CS2R R12, SRZ ;  /* 0x00000000000c7805 */ /* 0x000fe2000001ff00 */
[----:B------:R-:W-:Y:S01]  /*1450*/  IMAD.MOV.U32 R11, RZ, RZ, 0x1 ;  /* 0x00000001ff0b7424 */ /* 0x000fe200078e00ff */
[----:B------:R-:W4:Y:S01]  /*1460*/  LDC R0, c[0x0][0x374] ;  /* 0x0000dd00ff007b82 */ /* 0x000f220000000800 */
[----:B------:R-:W2:Y:S01]  /*1470*/  LDCU.64 UR22, c[0x0][0x348] ;  /* 0x00006900ff1677ac */ /* 0x000ea20008000a00 */
[----:B------:R-:W-:Y:S01]  /*1480*/  UMOV UR6, URZ ;  /* 0x000000ff00067c82 */ /* 0x000fe20008000000 */
[----:B-1----:R-:W-:-:S04]  /*1490*/  UIADD3 UR5, UPT, UPT, UR13, 0x7f, URZ ;  /* 0x0000007f0d057890 */ /* 0x002fc8000fffe0ff */
[----:B------:R-:W-:-:S04]  /*14a0*/  USHF.R.S32.HI UR4, URZ, 0x1f, UR5 ;  /* 0x0000001fff047899 */ /* 0x000fc80008011405 */
[----:B------:R-:W-:-:S04]  /*14b0*/  ULEA.HI UR4, UR4, UR5, URZ, 0x7 ;  /* 0x0000000504047291 */ /* 0x000fc8000f8f38ff */
[----:B------:R-:W-:Y:S02]  /*14c0*/  USHF.R.S32.HI UR15, URZ, 0x7, UR4 ;  /* 0x00000007ff0f7899 */ /* 0x000fe40008011404 */
[----:B------:R-:W-:Y:S02]  /*14d0*/  UIADD3 UR4, UPT, UPT, UR13, -0x1, URZ ;  /* 0xffffffff0d047890 */ /* 0x000fe4000fffe0ff */
[----:B------:R-:W-:Y:S02]  /*14e0*/  UISETP.LT.U32.AND UP0, UPT, UR15, 0x5, UPT ;  /* 0x000000050f00788c */ /* 0x000fe4000bf01070 */
[----:B------:R-:W-:Y:S02]  /*14f0*/  UISETP.GE.U32.AND UP1, UPT, UR4, -0xff, UPT ;  /* 0xffffff010400788c */ /* 0x000fe4000bf26070 */
[----:B------:R-:W-:Y:S02]  /*1500*/  USEL UR14, UR15, 0x5, UP0 ;  /* 0x000000050f0e7887 */ /* 0x000fe40008000000 */
[----:B------:R-:W-:-:S02]  /*1510*/  UIADD3 UR13, UPT, UPT, UR13, 0xfe, URZ ;  /* 0x000000fe0d0d7890 */ /* 0x000fc4000fffe0ff */
[----:B------:R-:W-:Y:S02]  /*1520*/  UIADD3 UR5, UPT, UPT, UR14, -0x1, URZ ;  /* 0xffffffff0e057890 */ /* 0x000fe4000fffe0ff */
[----:B------:R-:W-:-:S03]  /*1530*/  UIADD3 UR7, UPT, UPT, UR15, -UR14, URZ ;  /* 0x8000000e0f077290 */ /* 0x000fc6000fffe0ff */
[----:B------:R-:W-:-:S04]  /*1540*/  @UP1 UIADD3 UR5, UPT, UPT, UR14, URZ, URZ ;  /* 0x000000ff0e051290 */ /* 0x000fc8000fffe0ff */
[----:B--2---:R-:W-:-:S12]  /*1550*/  UIADD3 UR5, UPT, UPT, UR5, 0x1, URZ ;  /* 0x0000000105057890 */ /* 0x004fd8000fffe0ff */
.L_x_35:
[----:B------:R-:W-:Y:S01]  /*1560*/  UISETP.NE.AND UP0, UPT, UR37, URZ, UPT ;  /* 0x000000ff2500728c */ /* 0x000fe2000bf05270 */
[----:B------:R-:W1:Y:S08]  /*1570*/  S2UR UR37, SR_CgaCtaId ;  /* 0x00000000002579c3 */ /* 0x000e700000008800 */
[----:B------:R-:W-:Y:S05]  /*1580*/  BRA.U UP0, `(.L_x_18) ;  /* 0x0000000100347547 */ /* 0x000fea000b800000 */
[----:B------:R-:W2:Y:S01]  /*1590*/  S2R R2, SR_CgaCtaId ;  /* 0x0000000000027919 */ /* 0x000ea20000008800 */
[----:B------:R-:W-:-:S04]  /*15a0*/  MOV R3, 0x400 ;  /* 0x0000040000037802 */ /* 0x000fc80000000f00 */
[----:B--2---:R-:W-:Y:S02]  /*15b0*/  LEA R2, R2, R3, 0x18 ;  /* 0x0000000302027211 */ /* 0x004fe400078ec0ff */
[----:B------:R-:W-:-:S03]  /*15c0*/  SHF.L.U32 R3, R11, 0x1f, RZ ;  /* 0x0000001f0b037819 */ /* 0x000fc600000006ff */
[----:B------:R-:W-:-:S04]  /*15d0*/  IMAD R2, R12, 0x8, R2 ;  /* 0x000000080c027824 */ /* 0x000fc800078e0202 */
[----:B------:R-:W2:Y:S02]  /*15e0*/  SYNCS.PHASECHK.TRANS64.TRYWAIT P0, [R2+URZ+0x110], R3 ;  /* 0x00011003020075a7 */ /* 0x000ea400080011ff */
[----:B--2---:R-:W-:Y:S05]  /*15f0*/  @!P0 BRA `(.L_x_19) ;  /* 0x0000007800d88947 */ /* 0x004fea0003800000 */
.L_x_126:
[----:B------:R-:W-:Y:S01]  /*1600*/  VIADD R12, R12, 0x1 ;  /* 0x000000010c0c7836 */ /* 0x000fe20000000000 */
[----:B------:R2:W-:Y:S04]  /*1610*/  SYNCS.ARRIVE.TRANS64.A1T0 RZ, [R2+URZ+0x100], RZ ;  /* 0x000100ff02ff79a7 */ /* 0x0005e800081000ff */
[----:B------:R-:W-:-:S04]  /*1620*/  ISETP.NE.AND P0, PT, R12, 0x2, PT ;  /* 0x000000020c00780c */ /* 0x000fc80003f05270 */
[----:B------:R-:W-:Y:S02]  /*1630*/  SEL R12, R12, RZ, P0 ;  /* 0x000000ff0c0c7207 */ /* 0x000fe40000000000 */
[----:B--2---:R-:W-:-:S04]  /*1640*/  SEL R2, RZ, 0x1, P0 ;  /* 0x00000001ff027807 */ /* 0x004fc80000000000 */
[----:B------:R-:W-:-:S07]  /*1650*/  LOP3.LUT R11, R11, R2, RZ, 0x3c, !PT ;  /* 0x000000020b0b7212 */ /* 0x000fce00078e3cff */
.L_x_18:
[----:B------:R-:W-:Y:S01]  /*1660*/  UMOV UR4, 0x400 ;  /* 0x0000040000047882 */ /* 0x000fe20000000000 */
[----:B------:R-:W-:Y:S01]  /*1670*/  SHF.L.U32 R2, R17, 0x1f, RZ ;  /* 0x0000001f11027819 */ /* 0x000fe200000006ff */
[----:B-1----:R-:W-:Y:S01]  /*1680*/  ULEA UR4, UR37, UR4, 0x18 ;  /* 0x0000000425047291 */ /* 0x002fe2000f8ec0ff */
[----:B------:R-:W-:Y:S01]  /*1690*/  R2UR UR35, R15 ;  /* 0x000000000f2372ca */ /* 0x000fe200000e0000 */
[----:B------:R-:W-:Y:S01]  /*16a0*/  UISETP.GE.U32.AND UP0, UPT, UR13, 0xff, UPT ;  /* 0x000000ff0d00788c */ /* 0x000fe2000bf06070 */
[----:B------:R-:W-:Y:S01]  /*16b0*/  R2UR UR18, R14 ;  /* 0x000000000e1272ca */ /* 0x000fe200000e0000 */
[----:B------:R-:W-:Y:S01]  /*16c0*/  ULEA UR8, UR6, UR4, 0x3 ;  /* 0x0000000406087291 */ /* 0x000fe2000f8e18ff */
[----:B------:R-:W-:-:S08]  /*16d0*/  UMOV UR21, URZ ;  /* 0x000000ff00157c82 */ /* 0x000fd00008000000 */
[----:B------:R1:W2:Y:S01]  /*16e0*/  SYNCS.PHASECHK.TRANS64.TRYWAIT P0, [UR8+0x28], R2 ;  /* 0x00002802ff0075a7 */ /* 0x0002a20008001108 */
[----:B------:R-:W-:Y:S02]  /*16f0*/  USHF.L.U32 UR35, UR35, 0x6, URZ ;  /* 0x0000000623237899 */ /* 0x000fe400080006ff */
[----:B------:R-:W-:Y:S01]  /*1700*/  USHF.L.U32 UR18, UR18, 0x8, URZ ;  /* 0x0000000812127899 */ /* 0x000fe200080006ff */
[----:B------:R-:W-:Y:S11]  /*1710*/  BRA.U !UP0, `(.L_x_20) ;  /* 0x0000000108c07547 */ /* 0x000ff6000b800000 */
[----:B------:R-:W-:Y:S01]  /*1720*/  UIADD3 UR10, UPT, UPT, UR18, 0x80, URZ ;  /* 0x00000080120a7890 */ /* 0x000fe2000fffe0ff */
[----:B------:R-:W-:Y:S01]  /*1730*/  UMOV UR24, URZ ;  /* 0x000000ff00187c82 */ /* 0x000fe20008000000 */
[----:B------:R-:W-:-:S10]  /*1740*/  UMOV UR25, UR6 ;  /* 0x0000000600197c82 */ /* 0x000fd40008000000 */
.L_x_25:
[----:B-1----:R-:W-:Y:S01]  /*1750*/  ULEA UR33, UR25, UR4, 0x3 ;  /* 0x0000000419217291 */ /* 0x002fe2000f8e18ff */
[----:B--2---:R-:W-:Y:S01]  /*1760*/  @!P5 MOV R3, 0xa000 ;  /* 0x0000a0000003d802 */ /* 0x004fe20000000f00 */
[----:B--2---:R-:W-:Y:S10]  /*1770*/  @P0 BRA `(.L_x_21) ;  /* 0x00000000000c0947 */ /* 0x004ff40003800000 */
[----:B------:R-:W-:-:S04]  /*1780*/  SHF.L.U32 R4, R17, 0x1f, RZ ;  /* 0x0000001f11047819 */ /* 0x000fc800000006ff */
[----:B------:R-:W2:Y:S02]  /*1790*/  SYNCS.PHASECHK.TRANS64.TRYWAIT P0, [UR33+0x28], R4 ;  /* 0x00002804ff0075a7 */ /* 0x000ea40008001121 */
[----:B--2---:R-:W-:Y:S05]  /*17a0*/  @!P0 BRA `(.L_x_22) ;  /* 0x0000007800808947 */ /* 0x004fea0003800000 */
.L_x_21:
[----:B------:R2:W-:Y:S01]  /*17b0*/  @!P5 SYNCS.ARRIVE.TRANS64 RZ, [UR33], R3 ;  /* 0x00000003ffffd9a7 */ /* 0x0005e20008000021 */
[----:B------:R-:W-:Y:S04]  /*17c0*/  BSSY.RECONVERGENT B0, `(.L_x_23) ;  /* 0x0000003000007945 */ /* 0x000fe80003800200 */
[----:B------:R-:W-:Y:S05]  /*17d0*/  @P4 BRA `(.L_x_24) ;  /* 0x0000000000044947 */ /* 0x000fea0003800000 */
[----:B------:R-:W-:Y:S05]  /*17e0*/  BPT.TRAP 0x1 ;  /* 0x000000040000795c */ /* 0x000fea0000300000 */
.L_x_24:
[----:B------:R-:W-:Y:S05]  /*17f0*/  BSYNC.RECONVERGENT B0 ;  /* 0x0000000000007941 */ /* 0x000fea0003800200 */
.L_x_23:
[----:B------:R-:W-:Y:S02]  /*1800*/  UIADD3 UR6, UPT, UPT, UR25, 0x1, URZ ;  /* 0x0000000119067890 */ /* 0x000fe4000fffe0ff */
[----:B------:R-:W-:Y:S02]  /*1810*/  ULEA UR32, UR25, UR4, 0xd ;  /* 0x0000000419207291 */ /* 0x000fe4000f8e68ff */
[----:B------:R-:W-:Y:S02]  /*1820*/  UISETP.NE.AND UP0, UPT, UR6, 0x5, UPT ;  /* 0x000000050600788c */ /* 0x000fe4000bf05270 */
[----:B------:R-:W-:Y:S02]  /*1830*/  UIADD3 UR30, UP1, UPT, UR22, 0x80, URZ ;  /* 0x00000080161e7890 */ /* 0x000fe4000ff3e0ff */
[----:B------:R-:W-:Y:S02]  /*1840*/  USEL UR9, URZ, 0x1, UP0 ;  /* 0x00000001ff097887 */ /* 0x000fe40008000000 */
[----:B------:R-:W-:-:S02]  /*1850*/  USEL UR6, UR6, URZ, UP0 ;  /* 0x000000ff06067287 */ /* 0x000fc40008000000 */
[----:B------:R-:W-:Y:S02]  /*1860*/  UIADD3 UR28, UP0, UPT, UR22, 0x180, URZ ;  /* 0x00000180161c7890 */ /* 0x000fe4000ff1e0ff */
[----:B------:R-:W-:Y:S01]  /*1870*/  ULEA UR8, UR6, UR4, 0x3 ;  /* 0x0000000406087291 */ /* 0x000fe2000f8e18ff */
[----:B------:R-:W-:Y:S01]  /*1880*/  LOP3.LUT R17, R17, UR9, RZ, 0x3c, !PT ;  /* 0x0000000911117c12 */ /* 0x000fe2000f8e3cff */
[----:B------:R-:W-:Y:S02]  /*1890*/  USHF.L.U32 UR34, UR24, 0x7, URZ ;  /* 0x0000000718227899 */ /* 0x000fe400080006ff */
[----:B------:R-:W-:Y:S01]  /*18a0*/  UIADD3.X UR31, UPT, UPT, URZ, UR23, URZ, UP1, !UPT ;  /* 0x00000017ff1f7290 */ /* 0x000fe20008ffe4ff */
[----:B-1----:R-:W-:Y:S01]  /*18b0*/  SHF.L.U32 R2, R17, 0x1f, RZ ;  /* 0x0000001f11027819 */ /* 0x002fe200000006ff */
[----:B------:R-:W-:Y:S02]  /*18c0*/  UIADD3 UR32, UPT, UPT, UR32, 0x6400, URZ ;  /* 0x0000640020207890 */ /* 0x000fe4000fffe0ff */
[----:B------:R-:W-:Y:S01]  /*18d0*/  UIADD3.X UR29, UPT, UPT, URZ, UR23, URZ, UP0, !UPT ;  /* 0x00000017ff1d7290 */ /* 0x000fe200087fe4ff */
[----:B------:R1:W1:Y:S01]  /*18e0*/  SYNCS.PHASECHK.TRANS64.TRYWAIT P0, [UR8+0x28], R2 ;  /* 0x00002802ff0075a7 */ /* 0x0002620008001108 */
[----:B------:R-:W-:Y:S01]  /*18f0*/  ULEA UR8, UR25, UR4, 0xf ;  /* 0x0000000419087291 */ /* 0x000fe2000f8e78ff */
[----:B------:R-:W-:Y:S01]  /*1900*/  UMOV UR26, 0x0 ;  /* 0x00000000001a7882 */ /* 0x000fe20000000000 */
[----:B------:R-:W-:-:S02]  /*1910*/  UMOV UR27, 0x10000000 ;  /* 0x10000000001b7882 */ /* 0x000fc40000000000 */
[----:B------:R-:W-:Y:S01]  /*1920*/  UIADD3 UR16, UPT, UPT, UR8, 0x10400, URZ ;  /* 0x0001040008107890 */ /* 0x000fe2000fffe0ff */
[----:B------:R1:W-:Y:S01]  /*1930*/  UTMALDG.3D [UR32], [UR30], desc[UR26] ;  /* 0x00001a201e0075b4 */ /* 0x0003e20008011000 */
[----:B------:R-:W-:Y:S01]  /*1940*/  UIADD3 UR8, UPT, UPT, UR8, 0x14400, URZ ;  /* 0x0001440008087890 */ /* 0x000fe2000fffe0ff */
[----:B------:R-:W-:Y:S01]  /*1950*/  UMOV UR17, UR33 ;  /* 0x0000002100117c82 */ /* 0x000fe20008000000 */
[----:B------:R-:W-:Y:S01]  /*1960*/  UMOV UR20, UR36 ;  /* 0x0000002400147c82 */ /* 0x000fe20008000000 */
[----:B------:R-:W-:Y:S01]  /*1970*/  UMOV UR19, UR34 ;  /* 0x0000002200137c82 */ /* 0x000fe20008000000 */
[----:B------:R-:W-:Y:S01]  /*1980*/  UMOV UR12, UR36 ;  /* 0x00000024000c7c82 */ /* 0x000fe20008000000 */
[----:B------:R-:W-:Y:S01]  /*1990*/  UMOV UR9, UR33 ;  /* 0x0000002100097c82 */ /* 0x000fe20008000000 */
[----:B------:R-:W-:Y:S01]  /*19a0*/  UMOV UR11, UR34 ;  /* 0x00000022000b7c82 */ /* 0x000fe20008000000 */
[----:B------:R1:W-:Y:S01]  /*19b0*/  UTMALDG.3D [UR16], [UR28], desc[UR26] ;  /* 0x00001a101c0075b4 */ /* 0x0003e20008011000 */
[----:B------:R-:W-:Y:S01]  /*19c0*/  UIADD3 UR24, UPT, UPT, UR24, 0x1, URZ ;  /* 0x0000000118187890 */ /* 0x000fe2000fffe0ff */
[----:B------:R-:W-:Y:S01]  /*19d0*/  UMOV UR21, UR5 ;  /* 0x0000000500157c82 */ /* 0x000fe20008000000 */
[----:B------:R-:W-:-:S02]  /*19e0*/  UMOV UR25, UR6 ;  /* 0x0000000600197c82 */ /* 0x000fc40008000000 */
[----:B------:R-:W-:Y:S01]  /*19f0*/  UISETP.NE.AND UP0, UPT, UR24, UR5, UPT ;  /* 0x000000051800728c */ /* 0x000fe2000bf05270 */
[----:B------:R1:W-:Y:S08]  /*1a00*/  UTMALDG.3D [UR8], [UR28], desc[UR26] ;  /* 0x00001a081c0075b4 */ /* 0x0003f00008011000 */
[----:B------:R-:W-:Y:S05]  /*1a10*/  BRA.U UP0, `(.L_x_25) ;  /* 0xfffffffd004c7547 */ /* 0x000fea000b83ffff */
.L_x_20:
[----:B-1----:R-:W-:Y:S01]  /*1a20*/  ULEA UR8, UR6, UR4, 0x3 ;  /* 0x0000000406087291 */ /* 0x002fe2000f8e18ff */
[----:B------:R-:W-:Y:S01]  /*1a30*/  SHF.L.U32 R2, R17, 0x1f, RZ ;  /* 0x0000001f11027819 */ /* 0x000fe200000006ff */
[----:B------:R-:W-:Y:S01]  /*1a40*/  @!P1 SYNCS.ARRIVE.TRANS64.A1T0 RZ, [UR4+0x98], RZ ;  /* 0x000098ffffff99a7 */ /* 0x000fe20008100004 */
[----:B------:R-:W-:-:S06]  /*1a50*/  UISETP.GT.AND UP0, UPT, UR15, UR14, UPT ;  /* 0x0000000e0f00728c */ /* 0x000fcc000bf04270 */
[----:B--2---:R1:W2:Y:S03]  /*1a60*/  SYNCS.PHASECHK.TRANS64.TRYWAIT P0, [UR8+0x28], R2 ;  /* 0x00002802ff0075a7 */ /* 0x0042a60008001108 */
[----:B------:R-:W-:Y:S05]  /*1a70*/  BRA.U !UP0, `(.L_x_26) ;  /* 0x0000000108c47547 */ /* 0x000fea000b800000 */
[----:B------:R-:W-:Y:S02]  /*1a80*/  UIADD3 UR29, UPT, UPT, UR7, UR21, URZ ;  /* 0x00000015071d7290 */ /* 0x000fe4000fffe0ff */
[----:B------:R-:W-:Y:S01]  /*1a90*/  UIADD3 UR10, UPT, UPT, UR18, 0x80, URZ ;  /* 0x00000080120a7890 */ /* 0x000fe2000fffe0ff */
[----:B------:R-:W-:-:S11]  /*1aa0*/  UMOV UR34, UR6 ;  /* 0x0000000600227c82 */ /* 0x000fd60008000000 */
.L_x_31:
[----:B-1----:R-:W-:Y:S01]  /*1ab0*/  ULEA UR25, UR34, UR4, 0x3 ;  /* 0x0000000422197291 */ /* 0x002fe2000f8e18ff */
[----:B--2---:R-:W-:Y:S01]  /*1ac0*/  @!P5 MOV R3, 0xa000 ;  /* 0x0000a0000003d802 */ /* 0x004fe20000000f00 */
[----:B--2---:R-:W-:Y:S10]  /*1ad0*/  @P0 BRA `(.L_x_27) ;  /* 0x00000000000c0947 */ /* 0x004ff40003800000 */
[----:B------:R-:W-:-:S04]  /*1ae0*/  SHF.L.U32 R4, R17, 0x1f, RZ ;  /* 0x0000001f11047819 */ /* 0x000fc800000006ff */
[----:B------:R-:W2:Y:S02]  /*1af0*/  SYNCS.PHASECHK.TRANS64.TRYWAIT P0, [UR25+0x28], R4 ;  /* 0x00002804ff0075a7 */ /* 0x000ea40008001119 */
[----:B--2---:R-:W-:Y:S05]  /*1b00*/  @!P0 BRA `(.L_x_28) ;  /* 0x0000007400c08947 */ /* 0x004fea0003800000 */
.L_x_27:
[----:B------:R2:W-:Y:S01]  /*1b10*/  @!P5 SYNCS.ARRIVE.TRANS64 RZ, [UR25], R3 ;  /* 0x00000003ffffd9a7 */ /* 0x0005e20008000019 */
[----:B------:R-:W-:Y:S04]  /*1b20*/  BSSY.RECONVERGENT B0, `(.L_x_29) ;  /* 0x0000003000007945 */ /* 0x000fe80003800200 */
[----:B------:R-:W-:Y:S05]  /*1b30*/  @P4 BRA `(.L_x_30) ;  /* 0x0000000000044947 */ /* 0x000fea0003800000 */
[----:B------:R-:W-:Y:S05]  /*1b40*/  BPT.TRAP 0x1 ;  /* 0x000000040000795c */ /* 0x000fea0000300000 */
.L_x_30:
[----:B------:R-:W-:Y:S05]  /*1b50*/  BSYNC.RECONVERGENT B0 ;  /* 0x0000000000007941 */ /* 0x000fea0003800200 */
.L_x_29:
        /* <DEDUP_REMOVED lines=10> */
[----:B------:R-:W-:Y:S01]  /*1c00*/  UIADD3 UR24, UPT, UPT, UR24, 0x6400, URZ ;  /* 0x0000640018187890 */ /* 0x000fe2000fffe0ff */
[----:B-1----:R-:W-:Y:S01]  /*1c10*/  SHF.L.U32 R2, R17, 0x1f, RZ ;  /* 0x0000001f11027819 */ /* 0x002fe200000006ff */
[----:B------:R-:W-:Y:S02]  /*1c20*/  UIADD3.X UR39, UPT, UPT, URZ, UR23, URZ, UP1, !UPT ;  /* 0x00000017ff277290 */ /* 0x000fe40008ffe4ff */
[----:B------:R-:W-:Y:S01]  /*1c30*/  UIADD3.X UR33, UPT, UPT, URZ, UR23, URZ, UP0, !UPT ;  /* 0x00000017ff217290 */ /* 0x000fe200087fe4ff */
[----:B------:R1:W1:Y:S01]  /*1c40*/  SYNCS.PHASECHK.TRANS64.TRYWAIT P0, [UR8+0x28], R2 ;  /* 0x00002802ff0075a7 */ /* 0x0002620008001108 */
[----:B------:R-:W-:Y:S01]  /*1c50*/  ULEA UR8, UR34, UR4, 0xf ;  /* 0x0000000422087291 */ /* 0x000fe2000f8e78ff */
[----:B------:R-:W-:Y:S01]  /*1c60*/  UMOV UR30, 0x0 ;  /* 0x00000000001e7882 */ /* 0x000fe20000000000 */
[----:B------:R-:W-:-:S02]  /*1c70*/  UMOV UR31, 0x10000000 ;  /* 0x10000000001f7882 */ /* 0x000fc40000000000 */
[----:B------:R-:W-:Y:S02]  /*1c80*/  UIADD3 UR16, UPT, UPT, UR8, 0x10400, URZ ;  /* 0x0001040008107890 */ /* 0x000fe4000fffe0ff */
[----:B------:R-:W-:Y:S01]  /*1c90*/  UIADD3 UR8, UPT, UPT, UR8, 0x14400, URZ ;  /* 0x0001440008087890 */ /* 0x000fe2000fffe0ff */
[----:B------:R-:W-:Y:S01]  /*1ca0*/  UMOV UR27, UR35 ;  /* 0x00000023001b7c82 */ /* 0x000fe20008000000 */
[----:B------:R-:W-:Y:S01]  /*1cb0*/  UMOV UR28, UR36 ;  /* 0x00000024001c7c82 */ /* 0x000fe20008000000 */
[----:B------:R-:W-:Y:S01]  /*1cc0*/  UMOV UR17, UR25 ;  /* 0x0000001900117c82 */ /* 0x000fe20008000000 */
[----:B------:R-:W-:Y:S01]  /*1cd0*/  UMOV UR20, UR36 ;  /* 0x0000002400147c82 */ /* 0x000fe20008000000 */
[----:B------:R-:W-:Y:S01]  /*1ce0*/  UMOV UR19, UR26 ;  /* 0x0000001a00137c82 */ /* 0x000fe20008000000 */
[----:B------:R-:W-:Y:S01]  /*1cf0*/  UMOV UR12, UR36 ;  /* 0x00000024000c7c82 */ /* 0x000fe20008000000 */
[----:B------:R-:W-:Y:S01]  /*1d00*/  UMOV UR9, UR25 ;  /* 0x0000001900097c82 */ /* 0x000fe20008000000 */
[----:B------:R1:W-:Y:S01]  /*1d10*/  UTMALDG.3D [UR24], [UR38], desc[UR30] ;  /* 0x00001e18260075b4 */ /* 0x0003e20008011000 */
[----:B------:R-:W-:Y:S01]  /*1d20*/  UMOV UR11, UR26 ;  /* 0x0000001a000b7c82 */ /* 0x000fe20008000000 */
[----:B------:R-:W-:Y:S01]  /*1d30*/  UIADD3 UR21, UPT, UPT, UR21, 0x1, URZ ;  /* 0x0000000115157890 */ /* 0x000fe2000fffe0ff */
[----:B------:R-:W-:-:S03]  /*1d40*/  UMOV UR34, UR6 ;  /* 0x0000000600227c82 */ /* 0x000fc60008000000 */
[----:B------:R-:W-:Y:S01]  /*1d50*/  UISETP.NE.AND UP0, UPT, UR21, UR29, UPT ;  /* 0x0000001d1500728c */ /* 0x000fe2000bf05270 */
[----:B------:R1:W-:Y:S01]  /*1d60*/  UTMALDG.3D [UR16], [UR32], desc[UR30] ;  /* 0x00001e10200075b4 */ /* 0x0003e20008011000 */
[----:B------:R1:W-:Y:S07]  /*1d70*/  UTMALDG.3D [UR8], [UR32], desc[UR30] ;  /* 0x00001e08200075b4 */ /* 0x0003ee0008011000 */
[----:B------:R-:W-:Y:S05]  /*1d80*/  BRA.U UP0, `(.L_x_31) ;  /* 0xfffffffd00487547 */ /* 0x000fea000b83ffff */
.L_x_26:
[C---:B-1----:R-:W-:Y:S01]  /*1d90*/  LEA R2, R16.reuse, UR4, 0x3 ;  /* 0x0000000410027c11 */ /* 0x042fe2000f8e18ff */
[----:B------:R-:W-:Y:S01]  /*1da0*/  NOP ;  /* 0x0000000000007918 */ /* 0x000fe20000000000 */
[----:B--2---:R-:W-:Y:S02]  /*1db0*/  SHF.L.U32 R3, R13, 0x1f, RZ ;  /* 0x0000001f0d037819 */ /* 0x004fe400000006ff */
[----:B------:R-:W-:Y:S02]  /*1dc0*/  LEA R4, R16, UR4, 0x4 ;  /* 0x0000000410047c11 */ /* 0x000fe4000f8e20ff */
[----:B------:R-:W1:Y:S02]  /*1dd0*/  SYNCS.PHASECHK.TRANS64.TRYWAIT P0, [R2+URZ+0xa0], R3 ;  /* 0x0000a003020075a7 */ /* 0x000e6400080011ff */
[----:B-1----:R-:W-:Y:S05]  /*1de0*/  @!P0 BRA `(.L_x_32) ;  /* 0x0000007400208947 */ /* 0x002fea0003800000 */
.L_x_129:
[----:B------:R-:W2:Y:S01]  /*1df0*/  LDS.128 R4, [R4+0x130] ;  /* 0x0001300004047984 */ /* 0x000ea20000000c00 */
[----:B---3--:R-:W-:Y:S01]  /*1e00*/  ISETP.GE.AND P0, PT, R40, 0x1, PT ;  /* 0x000000012800780c */ /* 0x008fe20003f06270 */
[----:B-1----:R-:W-:Y:S01]  /*1e10*/  VIADD R2, R2, 0xb0 ;  /* 0x000000b002027836 */ /* 0x002fe20000000000 */
[----:B------:R-:W-:Y:S01]  /*1e20*/  @!PT LDS RZ, [RZ] ;  /* 0x00000000fffff984 */ /* 0x000fe20000000800 */
[----:B------:R-:W-:Y:S01]  /*1e30*/  @!PT LDS RZ, [RZ] ;  /* 0x00000000fffff984 */ /* 0x000fe20000000800 */
[----:B------:R-:W-:Y:S01]  /*1e40*/  @!PT LDS RZ, [RZ] ;  /* 0x00000000fffff984 */ /* 0x000fe20000000800 */
[----:B------:R-:W-:Y:S01]  /*1e50*/  @!PT LDS RZ, [RZ] ;  /* 0x00000000fffff984 */ /* 0x000fe20000000800 */
[----:B------:R1:W-:Y:S06]  /*1e60*/  MEMBAR.ALL.CTA ;  /* 0x0000000000007992 */ /* 0x0003ec0000008000 */
[----:B-1----:R-:W1:Y:S01]  /*1e70*/  FENCE.VIEW.ASYNC.S ;  /* 0x00000000000073c6 */ /* 0x002e620000000000 */
[----:B------:R-:W-:-:S04]  /*1e80*/  PRMT R2, RZ, 0x654, R2 ;  /* 0x00000654ff027816 */ /* 0x000fc80000000002 */
[----:B-1----:R1:W-:Y:S01]  /*1e90*/  SYNCS.ARRIVE.TRANS64.RED.A1T0 RZ, [R2+URZ], RZ ;  /* 0x000000ff02ff79a7 */ /* 0x0023e200081004ff */
[----:B--2---:R-:W-:-:S13]  /*1ea0*/  LOP3.LUT P2, RZ, R6, 0x1, RZ, 0xc0, !PT ;  /* 0x0000000106ff7812 */ /* 0x004fda000784c0ff */
[----:B------:R-:W-:Y:S01]  /*1eb0*/  @P2 SHF.R.U32.HI R3, RZ, 0x10, R5 ;  /* 0x00000010ff032819 */ /* 0x000fe20000011605 */
[----:B------:R-:W-:Y:S01]  /*1ec0*/  VOTEU.ANY UP0, P2 ;  /* 0x0000000000ff7886 */ /* 0x000fe20001000100 */
[----:B------:R-:W-:Y:S02]  /*1ed0*/  @P2 MOV R10, R4 ;  /* 0x00000004000a2202 */ /* 0x000fe40000000f00 */
[----:B------:R-:W-:Y:S02]  /*1ee0*/  @P2 R2UR.BROADCAST UR8, R3 ;  /* 0x00000000030822ca */ /* 0x000fe400008e0000 */
[----:B------:R-:W-:-:S11]  /*1ef0*/  @P2 LOP3.LUT R9, R5, 0xffff, RZ, 0xc0, !PT ;  /* 0x0000ffff05092812 */ /* 0x000fd600078ec0ff */
[----:B------:R-:W-:Y:S01]  /*1f00*/  @UP0 UMOV UR36, UR8 ;  /* 0x0000000800240c82 */ /* 0x000fe20008000000 */
[----:B-1----:R-:W-:Y:S05]  /*1f10*/  @!P0 BRA `(.L_x_33) ;  /* 0x0000000000b88947 */ /* 0x002fea0003800000 */
[----:B------:R-:W4:Y:S01]  /*1f20*/  LDC.64 R4, c[0x0][0xb18] ;  /* 0x0002c600ff047b82 */ /* 0x000f220000000a00 */
[----:B------:R-:W-:-:S07]  /*1f30*/  ISETP.NE.AND P3, PT, R40, 0x1, PT ;  /* 0x000000012800780c */ /* 0x000fce0003f65270 */
[----:B------:R-:W1:Y:S08]  /*1f40*/  LDC.64 R6, c[0x0][0xb10] ;  /* 0x0002c400ff067b82 */ /* 0x000e700000000a00 */
[----:B------:R-:W2:Y:S08]  /*1f50*/  LDC R14, c[0x0][0xb20] ;  /* 0x0002c800ff0e7b82 */ /* 0x000eb00000000800 */
[----:B------:R-:W3:Y:S01]  /*1f60*/  LDC R15, c[0x0][0xb0c] ;  /* 0x0002c300ff0f7b82 */ /* 0x000ee20000000800 */
[----:B----4-:R-:W-:Y:S01]  /*1f70*/  IMAD.HI.U32 R19, R0, R5, RZ ;  /* 0x0000000500137227 */ /* 0x010fe200078e00ff */
[----:B------:R-:W-:-:S03]  /*1f80*/  ISETP.NE.AND P0, PT, R4, 0x1, PT ;  /* 0x000000010400780c */ /* 0x000fc60003f05270 */
[----:B------:R-:W-:-:S03]  /*1f90*/  IMAD.HI.U32 R5, R9, R5, RZ ;  /* 0x0000000509057227 */ /* 0x000fc600078e00ff */
[----:B------:R-:W4:Y:S01]  /*1fa0*/  LDC.64 R2, c[0x0][0xb28] ;  /* 0x0002ca00ff027b82 */ /* 0x000f220000000a00 */
[----:B-1----:R-:W-:-:S04]  /*1fb0*/  IMAD.HI.U32 R20, R8, R6, RZ ;  /* 0x0000000608147227 */ /* 0x002fc800078e00ff */
[----:B------:R-:W-:Y:S01]  /*1fc0*/  IMAD.HI.U32 R21, R10, R6, RZ ;  /* 0x000000060a157227 */ /* 0x000fe200078e00ff */
[----:B------:R-:W-:Y:S02]  /*1fd0*/  SHF.R.U32.HI R20, RZ, R7, R20 ;  /* 0x00000007ff147219 */ /* 0x000fe40000011614 */
[-C--:B--2---:R-:W-:Y:S02]  /*1fe0*/  SHF.R.U32.HI R19, RZ, R14.reuse, R19 ;  /* 0x0000000eff137219 */ /* 0x084fe40000011613 */
[----:B------:R-:W-:Y:S02]  /*1ff0*/  SHF.R.U32.HI R5, RZ, R14, R5 ;  /* 0x0000000eff057219 */ /* 0x000fe40000011605 */
[----:B------:R-:W-:Y:S02]  /*2000*/  SEL R19, R0, R19, !P0 ;  /* 0x0000001300137207 */ /* 0x000fe40004000000 */
[----:B------:R-:W-:Y:S02]  /*2010*/  SHF.R.U32.HI R21, RZ, R7, R21 ;  /* 0x00000007ff157219 */ /* 0x000fe40000011615 */
[----:B---3--:R-:W-:-:S02]  /*2020*/  ISETP.NE.AND P1, PT, R15, 0x1, PT ;  /* 0x000000010f00780c */ /* 0x008fc40003f25270 */
[----:B------:R-:W-:Y:S02]  /*2030*/  SEL R5, R9, R5, !P0 ;  /* 0x0000000509057207 */ /* 0x000fe40004000000 */
[----:B------:R-:W-:Y:S02]  /*2040*/  SEL R20, R8, R20, !P1 ;  /* 0x0000001408147207 */ /* 0x000fe40004800000 */
[----:B------:R-:W-:Y:S01]  /*2050*/  SEL R21, R10, R21, !P1 ;  /* 0x000000150a157207 */ /* 0x000fe20004800000 */
[----:B----4-:R-:W-:-:S04]  /*2060*/  IMAD.HI.U32 R18, R19, R2, RZ ;  /* 0x0000000213127227 */ /* 0x010fc800078e00ff */
        /* <DEDUP_REMOVED lines=10> */
[----:B------:R-:W-:-:S04]  /*2110*/  @!P0 IMAD.HI.U32 R7, R21, R2, RZ ;  /* 0x0000000215078227 */ /* 0x000fc800078e00ff */
[----:B------:R-:W-:Y:S01]  /*2120*/  IMAD.MOV R2, RZ, RZ, -R6 ;  /* 0x000000ffff027224 */ /* 0x000fe200078e0a06 */
[----:B------:R-:W-:Y:S02]  /*2130*/  @!P0 SHF.R.U32.HI R3, RZ, R3, R7 ;  /* 0x00000003ff038219 */ /* 0x000fe40000011607 */
[----:B------:R-:W-:Y:S01]  /*2140*/  IADD3 R7, PT, PT, -R5, RZ, RZ ;  /* 0x000000ff05077210 */ /* 0x000fe20007ffe1ff */
[----:B------:R-:W-:Y:S01]  /*2150*/  IMAD R2, R40, R2, R5 ;  /* 0x0000000228027224 */ /* 0x000fe200078e0205 */
        /* <DEDUP_REMOVED lines=10> */
.L_x_33:
[----:B------:R-:W1:Y:S02]  /*2200*/  LDCU UR8, c[0x0][0xb30] ;  /* 0x00016600ff0877ac */ /* 0x000e640008000800 */
[----:B-1----:R-:W-:-:S09]  /*2210*/  UISETP.NE.AND UP0, UPT, UR8, 0x1, UPT ;  /* 0x000000010800788c */ /* 0x002fd2000bf05270 */
[----:B------:R-:W-:Y:S05]  /*2220*/  BRA.U UP0, `(.L_x_34) ;  /* 0x0000000100407547 */ /* 0x000fea000b800000 */
[----:B------:R-:W1:Y:S08]  /*2230*/  LDC.64 R4, c[0x0][0xb10] ;  /* 0x0002c400ff047b82 */ /* 0x000e700000000a00 */
[----:B------:R-:W2:Y:S08]  /*2240*/  LDC.64 R2, c[0x0][0xb18] ;  /* 0x0002c600ff027b82 */ /* 0x000eb00000000a00 */
[----:B------:R-:W3:Y:S08]  /*2250*/  LDC R6, c[0x0][0xb20] ;  /* 0x0002c800ff067b82 */ /* 0x000ef00000000800 */
[----:B------:R-:W4:Y:S01]  /*2260*/  LDC R7, c[0x0][0xb0c] ;  /* 0x0002c300ff077b82 */ /* 0x000f220000000800 */
[----:B-1----:R-:W-:-:S05]  /*2270*/  IMAD.HI.U32 R4, R10, R4, RZ ;  /* 0x000000040a047227 */ /* 0x002fca00078e00ff */
[----:B------:R-:W-:Y:S01]  /*2280*/  SHF.R.U32.HI R4, RZ, R5, R4 ;  /* 0x00000005ff047219 */ /* 0x000fe20000011604 */
[----:B--2---:R-:W-:Y:S01]  /*2290*/  IMAD.HI.U32 R3, R9, R3, RZ ;  /* 0x0000000309037227 */ /* 0x004fe200078e00ff */
[----:B------:R-:W-:-:S04]  /*22a0*/  ISETP.NE.AND P0, PT, R2, 0x1, PT ;  /* 0x000000010200780c */ /* 0x000fc80003f05270 */
[----:B---3--:R-:W-:-:S04]  /*22b0*/  SHF.R.U32.HI R3, RZ, R6, R3 ;  /* 0x00000006ff037219 */ /* 0x008fc80000011603 */
[----:B------:R-:W-:Y:S02]  /*22c0*/  SEL R3, R9, R3, !P0 ;  /* 0x0000000309037207 */ /* 0x000fe40004000000 */
[----:B----4-:R-:W-:-:S04]  /*22d0*/  ISETP.NE.AND P1, PT, R7, 0x1, PT ;  /* 0x000000010700780c */ /* 0x010fc80003f25270 */
[----:B------:R-:W-:-:S05]  /*22e0*/  SEL R4, R10, R4, !P1 ;  /* 0x000000040a047207 */ /* 0x000fca0004800000 */
[----:B------:R-:W-:Y:S02]  /*22f0*/  IMAD.IADD R5, R3, 0x1, -R4 ;  /* 0x0000000103057824 */ /* 0x000fe400078e0a04 */
[----:B------:R-:W-:Y:S02]  /*2300*/  IMAD.IADD R3, R4, 0x1, -R3 ;  /* 0x0000000104037824 */ /* 0x000fe400078e0a03 */
[----:B------:R-:W-:Y:S02]  /*2310*/  IMAD R10, R5, R7, R10 ;  /* 0x00000007050a7224 */ /* 0x000fe400078e020a */
[----:B------:R-:W-:-:S07]  /*2320*/  IMAD R9, R3, R2, R9 ;  /* 0x0000000203097224 */ /* 0x000fce00078e0209 */
.L_x_34:
[----:B------:R-:W-:Y:S01]  /*2330*/  VIADD R16, R16, 0x1 ;  /* 0x0000000110107836 */ /* 0x000fe20000000000 */
[----:B------:R-:W-:Y:S01]  /*2340*/  PLOP3.LUT P1, PT, PT, PT, PT, 0x80, 0x8 ;  /* 0x000000000008781c */ /* 0x000fe20003f2f070 */
[----:B------:R-:W-:Y:S02]  /*2350*/  IMAD.IADD R15, R10, 0x1, R95 ;  /* 0x000000010a0f7824 */ /* 0x000fe400078e025f */
[----:B------:R-:W-:Y:S01]  /*2360*/  IMAD.IADD R14, R9, 0x1, R94 ;  /* 0x00000001090e7824 */ /* 0x000fe200078e025e */
[----:B------:R-:W-:-:S04]  /*2370*/  ISETP.NE.AND P0, PT, R16, 0x2, PT ;  /* 0x000000021000780c */ /* 0x000fc80003f05270 */
[----:B------:R-:W-:Y:S02]  /*2380*/  SEL R2, RZ, 0x1, P0 ;  /* 0x00000001ff027807 */ /* 0x000fe40000000000 */
[----:B------:R-:W-:Y:S02]  /*2390*/  SEL R16, R16, RZ, P0 ;  /* 0x000000ff10107207 */ /* 0x000fe40000000000 */
[----:B------:R-:W-:Y:S01]  /*23a0*/  LOP3.LUT R13, R13, R2, RZ, 0x3c, !PT ;  /* 0x000000020d0d7212 */ /* 0x000fe200078e3cff */
[----:B------:R-:W-:Y:S06]  /*23b0*/  @P2 BRA `(.L_x_35) ;  /* 0xfffffff000682947 */ /* 0x000fec000383ffff */
[----:B------:R-:W-:Y:S01]  /*23c0*/  UIADD3 UR4, UPT, UPT, UR4, 0x28, URZ ;  /* 0x0000002804047890 */ /* 0x000fe2000fffe0ff */
[----:B------:R-:W-:-:S03]  /*23d0*/  SHF.L.U32 R2, R17, 0x1f, RZ ;  /* 0x0000001f11027819 */ /* 0x000fc600000006ff */
[----:B------:R-:W-:-:S09]  /*23e0*/  ULEA UR5, UR6, UR4, 0x3 ;  /* 0x0000000406057291 */ /* 0x000fd2000f8e18ff */
[----:B------:R-:W1:Y:S02]  /*23f0*/  SYNCS.PHASECHK.TRANS64.TRYWAIT P0, [UR5], R2 ;  /* 0x00000002ff0075a7 */ /* 0x000e640008001105 */
[----:B-1----:R-:W-:Y:S05]  /*2400*/  @!P0 BRA `(.L_x_36) ;  /* 0x0000006c00ac8947 */ /* 0x002fea0003800000 */
.L_x_131:
[----:B------:R-:W-:-:S04]  /*2410*/  UIADD3 UR6, UPT, UPT, UR6, 0x1, URZ ;  /* 0x0000000106067890 */ /* 0x000fc8000fffe0ff */
[----:B------:R-:W-:-:S04]  /*2420*/  UISETP.NE.AND UP0, UPT, UR6, 0x5, UPT ;  /* 0x000000050600788c */ /* 0x000fc8000bf05270 */
[----:B------:R-:W-:Y:S02]  /*2430*/  USEL UR7, URZ, 0x1, UP0 ;  /* 0x00000001ff077887 */ /* 0x000fe40008000000 */
[----:B------:R-:W-:-:S04]  /*2440*/  USEL UR6, UR6, URZ, UP0 ;  /* 0x000000ff06067287 */ /* 0x000fc80008000000 */
[----:B------:R-:W-:Y:S01]  /*2450*/  ULEA UR5, UR6, UR4, 0x3 ;  /* 0x0000000406057291 */ /* 0x000fe2000f8e18ff */
[----:B-1----:R-:W-:-:S04]  /*2460*/  LOP3.LUT R2, R17, UR7, RZ, 0x3c, !PT ;  /* 0x0000000711027c12 */ /* 0x002fc8000f8e3cff */
[----:B------:R-:W-:-:S04]  /*2470*/  SHF.L.U32 R3, R2, 0x1f, RZ ;  /* 0x0000001f02037819 */ /* 0x000fc800000006ff */
[----:B------:R-:W1:Y:S02]  /*2480*/  SYNCS.PHASECHK.TRANS64.TRYWAIT P0, [UR5], R3 ;  /* 0x00000003ff0075a7 */ /* 0x000e640008001105 */
[----:B-1----:R-:W-:Y:S05]  /*2490*/  @!P0 BRA `(.L_x_37) ;  /* 0x0000006c00a08947 */ /* 0x002fea0003800000 */
.L_x_133:
[----:B------:R-:W-:-:S04]  /*24a0*/  UIADD3 UR6, UPT, UPT, UR6, 0x1, URZ ;  /* 0x0000000106067890 */ /* 0x000fc8000fffe0ff */
[----:B------:R-:W-:-:S04]  /*24b0*/  UISETP.NE.AND UP0, UPT, UR6, 0x5, UPT ;  /* 0x000000050600788c */ /* 0x000fc8000bf05270 */
[----:B------:R-:W-:Y:S02]  /*24c0*/  USEL UR7, URZ, 0x1, UP0 ;  /* 0x00000001ff077887 */ /* 0x000fe40008000000 */
[----:B------:R-:W-:-:S04]  /*24d0*/  USEL UR6, UR6, URZ, UP0 ;  /* 0x000000ff06067287 */ /* 0x000fc80008000000 */
[----:B------:R-:W-:Y:S01]  /*24e0*/  ULEA UR5, UR6, UR4, 0x3 ;  /* 0x0000000406057291 */ /* 0x000fe2000f8e18ff */
[----:B------:R-:W-:-:S04]  /*24f0*/  LOP3.LUT R2, R2, UR7, RZ, 0x3c, !PT ;  /* 0x0000000702027c12 */ /* 0x000fc8000f8e3cff */
[----:B-1----:R-:W-:-:S04]  /*2500*/  SHF.L.U32 R3, R2, 0x1f, RZ ;  /* 0x0000001f02037819 */ /* 0x002fc800000006ff */
[----:B------:R-:W1:Y:S02]  /*2510*/  SYNCS.PHASECHK.TRANS64.TRYWAIT P0, [UR5], R3 ;  /* 0x00000003ff0075a7 */ /* 0x000e640008001105 */
[----:B-1----:R-:W-:Y:S05]  /*2520*/  @!P0 BRA `(.L_x_38) ;  /* 0x0000006c00948947 */ /* 0x002fea0003800000 */
.L_x_135:
        /* <DEDUP_REMOVED lines=9> */
.L_x_137:
[----:B------:R-:W-:-:S04]  /*25c0*/  UIADD3 UR6, UPT, UPT, UR6, 0x1, URZ ;  /* 0x0000000106067890 */ /* 0x000fc8000fffe0ff */
[----:B------:R-:W-:-:S04]  /*25d0*/  UISETP.NE.AND UP0, UPT, UR6, 0x5, UPT ;  /* 0x000000050600788c */ /* 0x000fc8000bf05270 */
[----:B------:R-:W-:Y:S02]  /*25e0*/  USEL UR5, URZ, 0x1, UP0 ;  /* 0x00000001ff057887 */ /* 0x000fe40008000000 */
[----:B------:R-:W-:-:S04]  /*25f0*/  USEL UR6, UR6, URZ, UP0 ;  /* 0x000000ff06067287 */ /* 0x000fc80008000000 */
[----:B------:R-:W-:Y:S01]  /*2600*/  ULEA UR6, UR6, UR4, 0x3 ;  /* 0x0000000406067291 */ /* 0x000fe2000f8e18ff */
[----:B------:R-:W-:-:S04]  /*2610*/  LOP3.LUT R2, R2, UR5, RZ, 0x3c, !PT ;  /* 0x0000000502027c12 */ /* 0x000fc8000f8e3cff */
[----:B------:R-:W-:Y:S01]  /*2620*/  SHF.L.U32 R2, R2, 0x1f, RZ ;  /* 0x0000001f02027819 */ /* 0x000fe200000006ff */
[----:B-1--4-:R-:W-:-:S07]  /*2630*/  IMAD.U32 R0, RZ, RZ, UR6 ;  /* 0x00000006ff007e24 */ /* 0x012fce000f8e00ff */
.L_x_40:
[----:B-1----:R1:W2:Y:S02]  /*2640*/  SYNCS.PHASECHK.TRANS64.TRYWAIT P0, [R0+URZ], R2 ;  /* 0x00000002000075a7 */ /* 0x0022a400080011ff */
[----:B--2---:R-:W-:Y:S05]  /*2650*/  @!P0 NANOSLEEP.SYNCS 0x989680 ;  /* 0x009896800000895d */ /* 0x004fea0003900000 */
[----:B------:R-:W2:Y:S02]  /*2660*/  @!P0 SYNCS.PHASECHK.TRANS64 P0, [R0+URZ], R2 ;  /* 0x00000002000085a7 */ /* 0x000ea400080010ff */
[----:B--2---:R-:W-:Y:S05]  /*2670*/  @P0 EXIT ;  /* 0x000000000000094d */ /* 0x004fea0003800000 */
[----:B------:R-:W-:Y:S05]  /*2680*/  BRA `(.L_x_40) ;  /* 0xfffffffc00ec7947 */ /* 0x000fea000383ffff */
.L_x_17:
[----:B------:R-:W-:-:S04]  /*2690*/  UISETP.NE.AND UP1, UPT, UR37, URZ, UPT ;  /* 0x000000ff2500728c */ /* 0x000fc8000bf25270 */
[----:B------:R-:W-:-:S09]  /*26a0*/  UISETP.NE.OR UP1, UPT, UR8, 0x1, UP1 ;  /* 0x000000010800788c */ /* 0x000fd20008f25670 */
[----:B------:R-:W-:Y:S05]  /*26b0*/  BRA.U UP1, `(.L_x_41) ;  /* 0x0000000501487547 */ /* 0x000fea000b800000 */
[----:B------:R-:W-:Y:S01]  /*26c0*/  ISETP.NE.AND P2, PT, R2, RZ, PT ;  /* 0x000000ff0200720c */ /* 0x000fe20003f45270 */
[----:B------:R-:W-:Y:S01]  /*26d0*/  IMAD.MOV.U32 R12, RZ, RZ, 0x1 ;  /* 0x00000001ff0c7424 */ /* 0x000fe200078e00ff */
[----:B------:R-:W-:Y:S02]  /*26e0*/  CS2R R10, SRZ ;  /* 0x00000000000a7805 */ /* 0x000fe4000001ff00 */
[----:B------:R-:W-:Y:S01]  /*26f0*/  CS2R R8, SRZ ;  /* 0x0000000000087805 */ /* 0x000fe2000001ff00 */
[----:B------:R-:W-:Y:S01]  /*2700*/  UMOV UR4, 0x400 ;  /* 0x0000040000047882 */ /* 0x000fe20000000000 */
[----:B------:R-:W-:Y:S01]  /*2710*/  UMOV UR6, URZ ;  /* 0x000000ff00067c82 */ /* 0x000fe20008000000 */
[----:B------:R-:W-:-:S12]  /*2720*/  ULEA UR37, UR37, UR4, 0x18 ;  /* 0x0000000425257291 */ /* 0x000fd8000f8ec0ff */
.L_x_45:
[----:B------:R-:W-:Y:S02]  /*2730*/  LEA R0, R8, UR37, 0x3 ;  /* 0x0000002508007c11 */ /* 0x000fe4000f8e18ff */
[----:B------:R-:W-:-:S03]  /*2740*/  SHF.L.U32 R4, R9, 0x1f, RZ ;  /* 0x0000001f09047819 */ /* 0x000fc600000006ff */
[----:B------:R-:W-:Y:S01]  /*2750*/  VIADD R5, R0, 0x110 ;  /* 0x0000011000057836 */ /* 0x000fe20000000000 */
[----:B------:R-:W1:Y:S02]  /*2760*/  SYNCS.PHASECHK.TRANS64.TRYWAIT P0, [R0+URZ+0x100], R4 ;  /* 0x00010004000075a7 */ /* 0x000e6400080011ff */
[----:B-1----:R-:W-:Y:S05]  /*2770*/  @!P0 BRA `(.L_x_42) ;  /* 0x0000006c00308947 */ /* 0x002fea0003800000 */
.L_x_138:
[----:B------:R-:W-:Y:S01]  /*2780*/  ULEA UR5, UR6, UR37, 0x3 ;  /* 0x0000002506057291 */ /* 0x000fe2000f8e18ff */
[----:B-1----:R-:W-:Y:S01]  /*2790*/  PRMT R0, RZ, 0x654, R5 ;  /* 0x00000654ff007816 */ /* 0x002fe20000000005 */
[----:B------:R-:W-:Y:S01]  /*27a0*/  @!P2 IMAD.MOV.U32 R4, RZ, RZ, 0x10 ;  /* 0x00000010ff04a424 */ /* 0x000fe200078e00ff */
[----:B------:R-:W-:Y:S01]  /*27b0*/  SHF.L.U32 R5, R12, 0x1f, RZ ;  /* 0x0000001f0c057819 */ /* 0x000fe200000006ff */
[----:B------:R-:W-:Y:S01]  /*27c0*/  UIADD3 UR4, UPT, UPT, UR5, 0xa0, URZ ;  /* 0x000000a005047890 */ /* 0x000fe2000fffe0ff */
[----:B------:R1:W-:Y:S05]  /*27d0*/  SYNCS.ARRIVE.TRANS64.RED.A1T0 RZ, [R0+URZ], RZ ;  /* 0x000000ff00ff79a7 */ /* 0x0003ea00081004ff */
[----:B------:R-:W-:Y:S01]  /*27e0*/  IMAD.U32 R6, RZ, RZ, UR4 ;  /* 0x00000004ff067e24 */ /* 0x000fe2000f8e00ff */
[----:B------:R-:W2:Y:S04]  /*27f0*/  SYNCS.PHASECHK.TRANS64.TRYWAIT P0, [UR5+0xb0], R5 ;  /* 0x0000b005ff0075a7 */ /* 0x000ea80008001105 */
[----:B------:R-:W-:Y:S01]  /*2800*/  PRMT R6, R2, 0x654, R6 ;  /* 0x0000065402067816 */ /* 0x000fe20000000006 */
[----:B-12---:R-:W-:Y:S06]  /*2810*/  @!P0 BRA `(.L_x_43) ;  /* 0x0000006c001c8947 */ /* 0x006fec0003800000 */
.L_x_140:
[----:B------:R-:W-:Y:S01]  /*2820*/  ULEA UR4, UR6, UR37, 0x4 ;  /* 0x0000002506047291 */ /* 0x000fe2000f8e20ff */
[----:B------:R-:W-:Y:S01]  /*2830*/  SEL R3, R6, R3, !P2 ;  /* 0x0000000306037207 */ /* 0x000fe20005000000 */
[----:B------:R-:W-:Y:S01]  /*2840*/  UIADD3 UR5, UPT, UPT, UR5, 0xa0, URZ ;  /* 0x000000a005057890 */ /* 0x000fe2000fffe0ff */
[----:B-1----:R-:W-:Y:S01]  /*2850*/  LEA R0, R11, UR37, 0x3 ;  /* 0x000000250b007c11 */ /* 0x002fe2000f8e18ff */
[----:B------:R-:W-:Y:S01]  /*2860*/  UIADD3 UR4, UPT, UPT, UR4, 0x130, URZ ;  /* 0x0000013004047890 */ /* 0x000fe2000fffe0ff */
[----:B------:R1:W-:Y:S01]  /*2870*/  @!P2 SYNCS.ARRIVE.TRANS64.RED RZ, [R3+URZ], R4 ;  /* 0x0000000403ffa9a7 */ /* 0x0003e200080004ff */
[----:B------:R-:W-:Y:S01]  /*2880*/  UIADD3 UR6, UPT, UPT, UR6, 0x1, URZ ;  /* 0x0000000106067890 */ /* 0x000fe2000fffe0ff */
[----:B------:R-:W-:-:S03]  /*2890*/  VIADD R8, R8, 0x1 ;  /* 0x0000000108087836 */ /* 0x000fc60000000000 */
[----:B------:R-:W-:Y:S02]  /*28a0*/  UISETP.NE.AND UP0, UPT, UR6, 0x2, UPT ;  /* 0x000000020600788c */ /* 0x000fe4000bf05270 */
[----:B------:R-:W-:Y:S01]  /*28b0*/  ISETP.NE.AND P0, PT, R8, 0x2, PT ;  /* 0x000000020800780c */ /* 0x000fe20003f05270 */
[----:B------:R-:W-:Y:S06]  /*28c0*/  UGETNEXTWORKID.BROADCAST [UR4], [UR5] ;  /* 0x00000000040073ca */ /* 0x000fec0008000100 */
[----:B------:R-:W-:Y:S02]  /*28d0*/  USEL UR4, URZ, 0x1, UP0 ;  /* 0x00000001ff047887 */ /* 0x000fe40008000000 */
[----:B------:R-:W-:-:S04]  /*28e0*/  USEL UR6, UR6, URZ, UP0 ;  /* 0x000000ff06067287 */ /* 0x000fc80008000000 */
[----:B------:R-:W-:Y:S02]  /*28f0*/  LOP3.LUT R12, R12, UR4, RZ, 0x3c, !PT ;  /* 0x000000040c0c7c12 */ /* 0x000fe4000f8e3cff */
[----:B-1----:R-:W-:-:S04]  /*2900*/  SHF.L.U32 R4, R10, 0x1f, RZ ;  /* 0x0000001f0a047819 */ /* 0x002fc800000006ff */
[----:B------:R-:W1:Y:S02]  /*2910*/  SYNCS.PHASECHK.TRANS64.TRYWAIT P1, [R0+URZ+0xa0], R4 ;  /* 0x0000a004000075a7 */ /* 0x000e6400080211ff */
[----:B-1----:R-:W-:Y:S05]  /*2920*/  @!P1 BRA `(.L_x_44) ;  /* 0x0000006800f09947 */ /* 0x002fea0003800000 */
.L_x_141:
[C---:B-1----:R-:W-:Y:S01]  /*2930*/  LEA R4, R11.reuse, UR37, 0x4 ;  /* 0x000000250b047c11 */ /* 0x042fe2000f8e20ff */
[----:B------:R-:W-:Y:S01]  /*2940*/  VIADD R0, R0, 0xb0 ;  /* 0x000000b000007836 */ /* 0x000fe20000000000 */
[----:B------:R-:W-:Y:S01]  /*2950*/  SEL R8, R8, RZ, P0 ;  /* 0x000000ff08087207 */ /* 0x000fe20000000000 */
[----:B------:R-:W-:-:S03]  /*2960*/  VIADD R11, R11, 0x1 ;  /* 0x000000010b0b7836 */ /* 0x000fc60000000000 */
[----:B------:R-:W1:Y:S01]  /*2970*/  LDS.128 R4, [R4+0x130] ;  /* 0x0001300004047984 */ /* 0x000e620000000c00 */
[----:B------:R-:W-:Y:S02]  /*2980*/  PRMT R0, RZ, 0x654, R0 ;  /* 0x00000654ff007816 */ /* 0x000fe40000000000 */
[C---:B------:R-:W-:Y:S01]  /*2990*/  ISETP.NE.AND P1, PT, R11.reuse, 0x2, PT ;  /* 0x000000020b00780c */ /* 0x040fe20003f25270 */
[----:B------:R-:W-:Y:S01]  /*29a0*/  @!PT LDS RZ, [RZ] ;  /* 0x00000000fffff984 */ /* 0x000fe20000000800 */
[----:B------:R-:W-:Y:S01]  /*29b0*/  @!PT LDS RZ, [RZ] ;  /* 0x00000000fffff984 */ /* 0x000fe20000000800 */
[----:B------:R-:W-:Y:S01]  /*29c0*/  @!PT LDS RZ, [RZ] ;  /* 0x00000000fffff984 */ /* 0x000fe20000000800 */
[----:B------:R-:W-:Y:S01]  /*29d0*/  @!PT LDS RZ, [RZ] ;  /* 0x00000000fffff984 */ /* 0x000fe20000000800 */
[----:B------:R2:W-:Y:S06]  /*29e0*/  MEMBAR.ALL.CTA ;  /* 0x0000000000007992 */ /* 0x0005ec0000008000 */
[----:B--2---:R-:W2:Y:S01]  /*29f0*/  FENCE.VIEW.ASYNC.S ;  /* 0x00000000000073c6 */ /* 0x004ea20000000000 */
[----:B------:R-:W-:Y:S01]  /*2a00*/  SEL R11, R11, RZ, P1 ;  /* 0x000000ff0b0b7207 */ /* 0x000fe20000800000 */
[----:B--2---:R2:W-:Y:S01]  /*2a10*/  SYNCS.ARRIVE.TRANS64.RED.A1T0 RZ, [R0+URZ], RZ ;  /* 0x000000ff00ff79a7 */ /* 0x0045e200081004ff */
[----:B-1----:R-:W-:-:S02]  /*2a20*/  LOP3.LUT P3, RZ, R6, 0x1, RZ, 0xc0, !PT ;  /* 0x0000000106ff7812 */ /* 0x002fc4000786c0ff */
[----:B------:R-:W-:-:S04]  /*2a30*/  SEL R4, RZ, 0x1, P1 ;  /* 0x00000001ff047807 */ /* 0x000fc80000800000 */
[----:B------:R-:W-:Y:S02]  /*2a40*/  LOP3.LUT R10, R10, R4, RZ, 0x3c, !PT ;  /* 0x000000040a0a7212 */ /* 0x000fe400078e3cff */
[----:B--2---:R-:W-:-:S04]  /*2a50*/  SEL R0, RZ, 0x1, P0 ;  /* 0x00000001ff007807 */ /* 0x004fc80000000000 */
[----:B------:R-:W-:Y:S01]  /*2a60*/  LOP3.LUT R9, R9, R0, RZ, 0x3c, !PT ;  /* 0x0000000009097212 */ /* 0x000fe200078e3cff */
[----:B------:R-:W-:Y:S06]  /*2a70*/  @P3 BRA `(.L_x_45) ;  /* 0xfffffffc002c3947 */ /* 0x000fec000383ffff */
[----:B------:R-:W-:Y:S01]  /*2a80*/  ULEA UR5, UR6, UR37, 0x3 ;  /* 0x0000002506057291 */ /* 0x000fe2000f8e18ff */
[----:B------:R-:W-:-:S08]  /*2a90*/  SHF.L.U32 R2, R12, 0x1f, RZ ;  /* 0x0000001f0c027819 */ /* 0x000fd000000006ff */
[----:B------:R-:W1:Y:S02]  /*2aa0*/  SYNCS.PHASECHK.TRANS64 P0, [UR5+0xb0], R2 ;  /* 0x0000b002ff0075a7 */ /* 0x000e640008001005 */
[----:B-1----:R-:W-:Y:S05]  /*2ab0*/  @P0 BRA `(.L_x_46) ;  /* 0x0000000000080947 */ /* 0x002fea0003800000 */
[----:B------:R-:W1:Y:S02]  /*2ac0*/  SYNCS.PHASECHK.TRANS64.TRYWAIT P0, [UR5+0xb0], R2 ;  /* 0x0000b002ff0075a7 */ /* 0x000e640008001105 */
[----:B-1----:R-:W-:Y:S05]  /*2ad0*/  @!P0 BRA `(.L_x_47) ;  /* 0x0000006800988947 */ /* 0x002fea0003800000 */
.L_x_46:
[----:B------:R-:W-:-:S04]  /*2ae0*/  UIADD3 UR4, UPT, UPT, UR6, 0x1, URZ ;  /* 0x0000000106047890 */ /* 0x000fc8000fffe0ff */
[----:B------:R-:W-:-:S04]  /*2af0*/  UISETP.NE.AND UP0, UPT, UR4, 0x2, UPT ;  /* 0x000000020400788c */ /* 0x000fc8000bf05270 */
[----:B------:R-:W-:Y:S02]  /*2b00*/  USEL UR7, URZ, 0x1, UP0 ;  /* 0x00000001ff077887 */ /* 0x000fe40008000000 */
[----:B------:R-:W-:-:S04]  /*2b10*/  USEL UR4, UR4, URZ, UP0 ;  /* 0x000000ff04047287 */ /* 0x000fc80008000000 */
[----:B------:R-:W-:Y:S01]  /*2b20*/  ULEA UR4, UR4, UR37, 0x3 ;  /* 0x0000002504047291 */ /* 0x000fe2000f8e18ff */
[----:B-1----:R-:W-:-:S04]  /*2b30*/  LOP3.LUT R2, R12, UR7, RZ, 0x3c, !PT ;  /* 0x000000070c027c12 */ /* 0x002fc8000f8e3cff */
[----:B------:R-:W-:-:S04]  /*2b40*/  SHF.L.U32 R0, R2, 0x1f, RZ ;  /* 0x0000001f02007819 */ /* 0x000fc800000006ff */
[----:B------:R-:W1:Y:S02]  /*2b50*/  SYNCS.PHASECHK.TRANS64 P0, [UR4+0xb0], R0 ;  /* 0x0000b000ff0075a7 */ /* 0x000e640008001004 */
[----:B-1----:R-:W-:Y:S05]  /*2b60*/  @P0 EXIT ;  /* 0x000000000000094d */ /* 0x002fea0003800000 */
[----:B------:R-:W-:Y:S02]  /*2b70*/  SHF.L.U32 R2, R2, 0x1f, RZ ;  /* 0x0000001f02027819 */ /* 0x000fe400000006ff */
[----:B------:R-:W-:-:S07]  /*2b80*/  MOV R0, UR4 ;  /* 0x0000000400007c02 */ /* 0x000fce0008000f00 */
.L_x_48:
[----:B-1----:R1:W2:Y:S02]  /*2b90*/  SYNCS.PHASECHK.TRANS64.TRYWAIT P0, [R0+URZ+0xb0], R2 ;  /* 0x0000b002000075a7 */ /* 0x0022a400080011ff */
[----:B--2---:R-:W-:Y:S05]  /*2ba0*/  @!P0 NANOSLEEP.SYNCS 0x989680 ;  /* 0x009896800000895d */ /* 0x004fea0003900000 */
[----:B------:R-:W2:Y:S02]  /*2bb0*/  @!P0 SYNCS.PHASECHK.TRANS64 P0, [R0+URZ+0xb0], R2 ;  /* 0x0000b002000085a7 */ /* 0x000ea400080010ff */
[----:B--2---:R-:W-:Y:S05]  /*2bc0*/  @P0 EXIT ;  /* 0x000000000000094d */ /* 0x004fea0003800000 */
[----:B------:R-:W-:Y:S05]  /*2bd0*/  BRA `(.L_x_48) ;  /* 0xfffffffc00ec7947 */ /* 0x000fea000383ffff */
.L_x_41:
[----:B------:R-:W-:-:S09]  /*2be0*/  UISETP.NE.AND UP1, UPT, UR8, URZ, UPT ;  /* 0x000000ff0800728c */ /* 0x000fd2000bf25270 */
[----:B------:R-:W-:Y:S05]  /*2bf0*/  BRA.U UP1, `(.L_x_49) ;  /* 0x0000000d01cc7547 */ /* 0x000fea000b800000 */
[----:B------:R-:W-:Y:S01]  /*2c00*/  UMOV UR4, 0x40 ;  /* 0x0000004000047882 */ /* 0x000fe20000000000 */
[----:B------:R-:W-:Y:S01]  /*2c10*/  NOP ;  /* 0x0000000000007918 */ /* 0x000fe20000000000 */
[----:B------:R-:W-:Y:S01]  /*2c20*/  ULEA UR4, UR37, UR4, 0x18 ;  /* 0x0000000425047291 */ /* 0x000fe2000f8ec0ff */
[----:B------:R-:W-:Y:S02]  /*2c30*/  UMOV UR5, 0x400 ;  /* 0x0000040000057882 */ /* 0x000fe40000000000 */
[----:B------:R-:W-:-:S06]  /*2c40*/  ULEA UR37, UR37, UR5, 0x18 ;  /* 0x0000000525257291 */ /* 0x000fcc000f8ec0ff */
[----:B------:R-:W1:Y:S02]  /*2c50*/  LDS.U8 R0, [UR4+0x1c] ;  /* 0x00001c04ff007984 */ /* 0x000e640008000000 */
[----:B-1----:R-:W-:-:S13]  /*2c60*/  ISETP.NE.AND P0, PT, R0, RZ, PT ;  /* 0x000000ff0000720c */ /* 0x002fda0003f05270 */
[----:B------:R-:W-:Y:S05]  /*2c70*/  @P0 BRA `(.L_x_50) ;  /* 0x0000000000580947 */ /* 0x000fea0003800000 */
[----:B------:R-:W-:-:S13]  /*2c80*/  ELECT P0, URZ, PT ;  /* 0x0000000000ff782f */ /* 0x000fda0003800000 */
[----:B------:R-:W-:Y:S05]  /*2c90*/  @!P0 BRA `(.L_x_51) ;  /* 0x0000000000608947 */ /* 0x000fea0003800000 */
[----:B------:R-:W-:Y:S01]  /*2ca0*/  UMOV UR5, 0x10 ;  /* 0x0000001000057882 */ /* 0x000fe20000000000 */
[----:B------:R-:W-:Y:S01]  /*2cb0*/  HFMA2 R0, -RZ, RZ, 0, 5.9604644775390625e-08 ;  /* 0x00000001ff007431 */ /* 0x000fe200000001ff */
[----:B------:R-:W-:-:S03]  /*2cc0*/  MOV R2, 0xffff ;  /* 0x0000ffff00027802 */ /* 0x000fc60000000f00 */
[----:B------:R-:W-:Y:S04]  /*2cd0*/  DEPBAR.LE SB1, 0x36 ;  /* 0x00009d800000791a */ /* 0x000fe80000000000 */
[----:B------:R-:W1:Y:S02]  /*2ce0*/  UTCATOMSWS.FIND_AND_SET.ALIGN UP0, UR5, UR5 ;  /* 0x00000005000575e3 */ /* 0x000e640008000800 */
[----:B-1----:R-:W-:Y:S01]  /*2cf0*/  MOV R3, UR5 ;  /* 0x0000000500037c02 */ /* 0x002fe20008000f00 */
[----:B------:R-:W-:Y:S06]  /*2d00*/  BRA.U UP0, `(.L_x_52) ;  /* 0x0000000100187547 */ /* 0x000fec000b800000 */
.L_x_53:
[----:B------:R-:W-:Y:S05]  /*2d10*/  NANOSLEEP 0x64 ;  /* 0x000000640000795d */ /* 0x000fea0003800000 */
[----:B------:R-:W-:-:S05]  /*2d20*/  UMOV UR5, 0x10 ;  /* 0x0000001000057882 */ /* 0x000fca0000000000 */
[----:B------:R-:W-:Y:S04]  /*2d30*/  DEPBAR.LE SB1, 0x36 ;  /* 0x00009d800000791a */ /* 0x000fe80000000000 */
[----:B------:R-:W1:Y:S02]  /*2d40*/  UTCATOMSWS.FIND_AND_SET.ALIGN UP0, UR5, UR5 ;  /* 0x00000005000575e3 */ /* 0x000e640008000800 */
[----:B-1----:R-:W-:Y:S01]  /*2d50*/  MOV R3, UR5 ;  /* 0x0000000500037c02 */ /* 0x002fe20008000f00 */
[----:B------:R-:W-:Y:S05]  /*2d60*/  BRA.U !UP0, `(.L_x_53) ;  /* 0xfffffffd08e87547 */ /* 0x000fea000b83ffff */
.L_x_52:
[-C--:B------:R-:W-:Y:S02]  /*2d70*/  SHF.L.U32 R2, R2, R3.reuse, RZ ;  /* 0x0000000302027219 */ /* 0x080fe400000006ff */
[----:B------:R-:W-:Y:S01]  /*2d80*/  SHF.L.U32 R0, R0, R3, RZ ;  /* 0x0000000300007219 */ /* 0x000fe200000006ff */
[----:B------:R-:W-:Y:S02]  /*2d90*/  IMAD.SHL.U32 R3, R3, 0x20, RZ ;  /* 0x0000002003037824 */ /* 0x000fe400078e00ff */
[----:B------:R1:W-:Y:S04]  /*2da0*/  ATOMS.OR RZ, [UR4+0x14], R2 ;  /* 0x00001402ffff798c */ /* 0x0003e8000b000004 */
[----:B------:R1:W-:Y:S04]  /*2db0*/  ATOMS.OR RZ, [UR4+0x18], R0 ;  /* 0x00001800ffff798c */ /* 0x0003e8000b000004 */
[----:B------:R1:W-:Y:S01]  /*2dc0*/  STS [UR37+0x150], R3 ;  /* 0x00015003ff007988 */ /* 0x0003e20008000825 */
[----:B------:R-:W-:Y:S05]  /*2dd0*/  BRA `(.L_x_51) ;  /* 0x0000000000107947 */ /* 0x000fea0003800000 */
.L_x_50:
[----:B------:R-:W-:Y:S02]  /*2de0*/  MOV R0, 0xffffffff ;  /* 0xffffffff00007802 */ /* 0x000fe40000000f00 */
[----:B------:R-:W-:-:S03]  /*2df0*/  MOV R2, 0x2e20 ;  /* 0x00002e2000027802 */ /* 0x000fc60000000f00 */
[----:B------:R1:W-:Y:S04]  /*2e00*/  STS [UR37+0x150], R0 ;  /* 0x00015000ff007988 */ /* 0x0003e80008000825 */
[----:B-1-3-5:R-:W-:Y:S05]  /*2e10*/  CALL.REL.NOINC `($__internal_1_$__cuda_sm10x_tcgen05_guardrail_trap_phase_invalid_during_alloc) ;  /* 0x0000006c00dc7944 */ /* 0x02afea0003c00000 */
.L_x_51:
[----:B------:R-:W-:Y:S05]  /*2e20*/  WARPSYNC.ALL ;  /* 0x0000000000007948 */ /* 0x000fea0003800000 */
[----:B------:R-:W2:Y:S01]  /*2e30*/  S2UR UR5, SR_CgaCtaId ;  /* 0x00000000000579c3 */ /* 0x000ea20000008800 */
[----:B------:R-:W-:Y:S01]  /*2e40*/  UMOV UR4, 0x400 ;  /* 0x0000040000047882 */ /* 0x000fe20000000000 */
[----:B------:R-:W-:-:S06]  /*2e50*/  NOP ;  /* 0x0000000000007918 */ /* 0x000fcc0000000000 */
[----:B------:R-:W-:Y:S06]  /*2e60*/  BAR.ARV 0x6, 0xa0 ;  /* 0x0182800000007b1d */ /* 0x000fec0000002000 */
[----:B------:R-:W4:Y:S01]  /*2e70*/  LDCU UR7, c[0x0][0x38c] ;  /* 0x00007180ff0777ac */ /* 0x000f220008000800 */
[----:B------:R-:W-:Y:S01]  /*2e80*/  IMAD.MOV.U32 R11, RZ, RZ, 0x1 ;  /* 0x00000001ff0b7424 */ /* 0x000fe200078e00ff */
[----:B------:R-:W-:Y:S01]  /*2e90*/  CS2R R8, SRZ ;  /* 0x0000000000087805 */ /* 0x000fe2000001ff00 */
[----:B------:R-:W-:Y:S01]  /*2ea0*/  IMAD.MOV.U32 R10, RZ, RZ, RZ ;  /* 0x000000ffff0a7224 */ /* 0x000fe200078e00ff */
[----:B------:R-:W3:Y:S01]  /*2eb0*/  LDCU UR6, c[0x0][0x38c] ;  /* 0x00007180ff0677ac */ /* 0x000ee20008000800 */
[----:B------:R-:W-:Y:S01]  /*2ec0*/  UMOV UR15, URZ ;  /* 0x000000ff000f7c82 */ /* 0x000fe20008000000 */
[----:B------:R-:W-:Y:S01]  /*2ed0*/  UMOV UR14, URZ ;  /* 0x000000ff000e7c82 */ /* 0x000fe20008000000 */
[----:B--2---:R-:W-:Y:S01]  /*2ee0*/  ULEA UR5, UR5, UR4, 0x18 ;  /* 0x0000000405057291 */ /* 0x004fe2000f8ec0ff */
[----:B------:R-:W-:Y:S01]  /*2ef0*/  UMOV UR24, 0x0 ;  /* 0x0000000000187882 */ /* 0x000fe20000000000 */
[----:B------:R-:W-:-:S02]  /*2f00*/  UMOV UR25, 0x4410010 ;  /* 0x0441001000197882 */ /* 0x000fc40000000000 */
[----:B------:R-:W-:Y:S02]  /*2f10*/  UIADD3 UR10, UPT, UPT, UR5, 0x6400, URZ ;  /* 0x00006400050a7890 */ /* 0x000fe4000fffe0ff */
[----:B------:R-:W-:Y:S02]  /*2f20*/  UIADD3 UR11, UPT, UPT, UR5, 0x10400, URZ ;  /* 0x00010400050b7890 */ /* 0x000fe4000fffe0ff */
[----:B----4-:R-:W-:Y:S01]  /*2f30*/  UIADD3 UR7, UPT, UPT, UR7, 0x7f, URZ ;  /* 0x0000007f07077890 */ /* 0x010fe2000fffe0ff */
[----:B-1----:R-:W1:Y:S01]  /*2f40*/  LDS R0, [UR5+0x150] ;  /* 0x00015005ff007984 */ /* 0x002e620008000800 */
[----:B------:R-:W-:Y:S02]  /*2f50*/  USHF.R.U32.HI UR10, URZ, 0x4, UR10 ;  /* 0x00000004ff0a7899 */ /* 0x000fe4000801160a */
[----:B------:R-:W-:Y:S02]  /*2f60*/  USHF.R.S32.HI UR4, URZ, 0x1f, UR7 ;  /* 0x0000001fff047899 */ /* 0x000fe40008011407 */
[----:B------:R-:W-:-:S02]  /*2f70*/  USHF.R.U32.HI UR11, URZ, 0x4, UR11 ;  /* 0x00000004ff0b7899 */ /* 0x000fc4000801160b */
[----:B------:R-:W-:Y:S02]  /*2f80*/  ULEA.HI UR4, UR4, UR7, URZ, 0x7 ;  /* 0x0000000704047291 */ /* 0x000fe4000f8f38ff */
[----:B------:R-:W-:Y:S02]  /*2f90*/  ULOP3.LUT UR10, UR10, 0x3fff, URZ, 0xc0, !UPT ;  /* 0x00003fff0a0a7892 */ /* 0x000fe4000f8ec0ff */
[----:B------:R-:W-:Y:S02]  /*2fa0*/  USHF.R.S32.HI UR4, URZ, 0x7, UR4 ;  /* 0x00000007ff047899 */ /* 0x000fe40008011404 */
[----:B------:R-:W-:Y:S02]  /*2fb0*/  ULOP3.LUT UR11, UR11, 0x3fff, URZ, 0xc0, !UPT ;  /* 0x00003fff0b0b7892 */ /* 0x000fe4000f8ec0ff */
[----:B------:R-:W-:Y:S01]  /*2fc0*/  UISETP.LT.AND UP0, UPT, UR4, 0x1, UPT ;  /* 0x000000010400788c */ /* 0x000fe2000bf01270 */
[----:B------:R-:W-:Y:S01]  /*2fd0*/  UMOV UR22, 0x0 ;  /* 0x0000000000167882 */ /* 0x000fe20000000000 */
[----:B------:R-:W-:-:S02]  /*2fe0*/  UMOV UR23, 0x4410010 ;  /* 0x0441001000177882 */ /* 0x000fc40000000000 */
[----:B------:R-:W-:Y:S02]  /*2ff0*/  USEL UR9, UR4, 0x1, !UP0 ;  /* 0x0000000104097887 */ /* 0x000fe4000c000000 */
[----:B------:R-:W-:Y:S02]  /*3000*/  ULOP3.LUT UR10, UR10, 0x10000, URZ, 0xfc, !UPT ;  /* 0x000100000a0a7892 */ /* 0x000fe4000f8efcff */
[----:B------:R-:W-:Y:S02]  /*3010*/  ULOP3.LUT UR11, UR11, 0x4000000, URZ, 0xfc, !UPT ;  /* 0x040000000b0b7892 */ /* 0x000fe4000f8efcff */
[----:B------:R-:W-:Y:S02]  /*3020*/  UIADD3 UR9, UPT, UPT, -UR9, URZ, URZ ;  /* 0x000000ff09097290 */ /* 0x000fe4000fffe1ff */
[----:B---3--:R-:W-:Y:S01]  /*3030*/  UISETP.GE.AND UP3, UPT, UR6, 0x1, UPT ;  /* 0x000000010600788c */ /* 0x008fe2000bf66270 */
[----:B------:R-:W-:Y:S01]  /*3040*/  UMOV UR20, 0x0 ;  /* 0x0000000000147882 */ /* 0x000fe20000000000 */
[----:B------:R-:W-:Y:S01]  /*3050*/  UMOV UR21, 0x4410010 ;  /* 0x0441001000157882 */ /* 0x000fe20000000000 */
[----:B------:R-:W-:Y:S01]  /*3060*/  UMOV UR18, 0x0 ;  /* 0x0000000000127882 */ /* 0x000fe20000000000 */
[----:B------:R-:W-:Y:S01]  /*3070*/  UMOV UR19, 0x4410010 ;  /* 0x0441001000137882 */ /* 0x000fe20000000000 */
[----:B-1----:R-:W-:-:S15]  /*3080*/  R2UR UR16, R0 ;  /* 0x00000000001072ca */ /* 0x002fde00000e0000 */
.L_x_60:
[----:B------:R-:W-:Y:S02]  /*3090*/  LEA R0, R10, UR5, 0x3 ;  /* 0x000000050a007c11 */ /* 0x000fe4000f8e18ff */
[----:B------:R-:W-:Y:S02]  /*30a0*/  SHF.L.U32 R2, R9, 0x1f, RZ ;  /* 0x0000001f09027819 */ /* 0x000fe400000006ff */
[----:B------:R-:W-:Y:S01]  /*30b0*/  PLOP3.LUT P0, PT, PT, PT, UP3, 0x80, 0x8 ;  /* 0x000000000008781c */ /* 0x000fe20003f0f038 */
[----:B------:R-:W-:Y:S01]  /*30c0*/  VIADD R3, R0, 0xb0 ;  /* 0x000000b000037836 */ /* 0x000fe20000000000 */
[----:B-1----:R-:W1:Y:S02]  /*30d0*/  SYNCS.PHASECHK.TRANS64.TRYWAIT P1, [R0+URZ+0xa0], R2 ;  /* 0x0000a002000075a7 */ /* 0x002e6400080211ff */
[----:B-1-3--:R-:W-:Y:S09]  /*30e0*/  @!P1 BRA `(.L_x_54) ;  /* 0x00000064002c9947 */ /* 0x00aff20003800000 */
.L_x_143:
[----:B------:R-:W-:Y:S01]  /*30f0*/  LEA R4, R10, UR5, 0x4 ;  /* 0x000000050a047c11 */ /* 0x000fe2000f8e20ff */
[----:B------:R-:W-:Y:S01]  /*3100*/  @UP3 ULEA UR6, UR14, UR5, 0x3 ;  /* 0x000000050e063291 */ /* 0x000fe2000f8e18ff */
[----:B------:R-:W-:Y:S01]  /*3110*/  PLOP3.LUT P2, PT, PT, PT, PT, 0x80, 0x8 ;  /* 0x000000000008781c */ /* 0x000fe20003f4f070 */
[----:B------:R-:W-:Y:S01]  /*3120*/  ULEA UR7, UR15, UR5, 0x3 ;  /* 0x000000050f077291 */ /* 0x000fe2000f8e18ff */
[----:B------:R-:W-:Y:S02]  /*3130*/  PRMT R3, RZ, 0x654, R3 ;  /* 0x00000654ff037816 */ /* 0x000fe40000000003 */
[----:B------:R-:W2:Y:S01]  /*3140*/  LDS.128 R4, [R4+0x130] ;  /* 0x0001300004047984 */ /* 0x000ea20000000c00 */
[----:B-1----:R-:W-:Y:S02]  /*3150*/  @P0 SHF.L.U32 R2, R8, 0x1f, RZ ;  /* 0x0000001f08020819 */ /* 0x002fe400000006ff */
[----:B------:R-:W-:Y:S01]  /*3160*/  SHF.L.U32 R0, R11, 0x1f, RZ ;  /* 0x0000001f0b007819 */ /* 0x000fe200000006ff */
[----:B------:R-:W-:Y:S01]  /*3170*/  @!PT LDS RZ, [RZ] ;  /* 0x00000000fffff984 */ /* 0x000fe20000000800 */
[----:B------:R-:W-:Y:S01]  /*3180*/  @!PT LDS RZ, [RZ] ;  /* 0x00000000fffff984 */ /* 0x000fe20000000800 */
[----:B------:R-:W-:Y:S01]  /*3190*/  @!PT LDS RZ, [RZ] ;  /* 0x00000000fffff984 */ /* 0x000fe20000000800 */
[----:B------:R-:W-:Y:S01]  /*31a0*/  @!PT LDS RZ, [RZ] ;  /* 0x00000000fffff984 */ /* 0x000fe20000000800 */
[----:B------:R1:W-:Y:S06]  /*31b0*/  MEMBAR.ALL.CTA ;  /* 0x0000000000007992 */ /* 0x0003ec0000008000 */
[----:B-1----:R-:W1:Y:S02]  /*31c0*/  FENCE.VIEW.ASYNC.S ;  /* 0x00000000000073c6 */ /* 0x002e640000000000 */
[----:B-1----:R1:W-:Y:S01]  /*31d0*/  SYNCS.ARRIVE.TRANS64.RED.A1T0 RZ, [R3+URZ], RZ ;  /* 0x000000ff03ff79a7 */ /* 0x0023e200081004ff */
[----:B------:R1:W3:Y:S01]  /*31e0*/  @P0 SYNCS.PHASECHK.TRANS64.TRYWAIT P2, [UR6], R2 ;  /* 0x00000002ff0005a7 */ /* 0x0002e20008041106 */
[----:B------:R-:W-:Y:S01]  /*31f0*/  ULEA.HI UR6, UR15, UR15, URZ, 0x1 ;  /* 0x0000000f0f067291 */ /* 0x000fe2000f8f08ff */
[----:B--2---:R-:W-:-:S03]  /*3200*/  LOP3.LUT P1, RZ, R6, 0x1, RZ, 0xc0, !PT ;  /* 0x0000000106ff7812 */ /* 0x004fc6000782c0ff */
[----:B------:R-:W-:Y:S02]  /*3210*/  USHF.L.U32 UR8, UR6, 0x7, URZ ;  /* 0x0000000706087899 */ /* 0x000fe400080006ff */
[----:B------:R-:W-:Y:S02]  /*3220*/  ULOP3.LUT UR6, UR6, 0xffe, URZ, 0xc0, !UPT ;  /* 0x00000ffe06067892 */ /* 0x000fe4000f8ec0ff */
[----:B------:R-:W-:Y:S02]  /*3230*/  ULOP3.LUT UR8, UR8, 0xffffff00, URZ, 0xc0, !UPT ;  /* 0xffffff0008087892 */ /* 0x000fe4000f8ec0ff */
[----:B------:R-:W-:Y:S02]  /*3240*/  UIADD3 UR6, UPT, UPT, -UR6, UR15, URZ ;  /* 0x0000000f06067290 */ /* 0x000fe4000fffe1ff */
[----:B------:R-:W-:Y:S01]  /*3250*/  UIADD3 UR8, UPT, UPT, UR16, UR8, URZ ;  /* 0x0000000810087290 */ /* 0x000fe2000fffe0ff */
[----:B------:R-:W2:Y:S03]  /*3260*/  SYNCS.PHASECHK.TRANS64.TRYWAIT P0, [UR7+0xe0], R0 ;  /* 0x0000e000ff0075a7 */ /* 0x000ea60008001107 */
[----:B------:R-:W-:Y:S01]  /*3270*/  ULEA UR8, UR6, UR8, 0x14 ;  /* 0x0000000806087291 */ /* 0x000fe2000f8ea0ff */
[----:B-123--:R-:W-:Y:S11]  /*3280*/  @!P0 BRA `(.L_x_55) ;  /* 0x0000006000d88947 */ /* 0x00eff60003800000 */
.L_x_145:
[----:B------:R-:W-:Y:S01]  /*3290*/  IADD3 R10, PT, PT, R10, 0x1, RZ ;  /* 0x000000010a0a7810 */ /* 0x000fe20007ffe0ff */
[----:B------:R-:W-:Y:S06]  /*32a0*/  BRA.U !UP3, `(.L_x_56) ;  /* 0x000000010bc07547 */ /* 0x000fec000b800000 */
[----:B------:R-:W-:Y:S01]  /*32b0*/  UPLOP3.LUT UP4, UPT, UPT, UPT, UPT, 0x40, 0x4 ;  /* 0x000000000004789c */ /* 0x000fe20003f8e870 */
[----:B------:R-:W-:Y:S01]  /*32c0*/  UMOV UR13, UR9 ;  /* 0x00000009000d7c82 */ /* 0x000fe20008000000 */
[----:B------:R-:W-:Y:S01]  /*32d0*/  UMOV UR12, UR4 ;  /* 0x00000004000c7c82 */ /* 0x000fe20008000000 */
[----:B------:R-:W-:-:S08]  /*32e0*/  UMOV UR17, UR14 ;  /* 0x0000000e00117c82 */ /* 0x000fd00008000000 */
.L_x_59:
[----:B------:R-:W-:Y:S02]  /*32f0*/  UIADD3 UR13, UPT, UPT, UR13, 0x1, URZ ;  /* 0x000000010d0d7890 */ /* 0x000fe4000fffe0ff */
[----:B--2---:R-:W-:Y:S02]  /*3300*/  ULEA UR6, UR17, UR5, 0x3 ;  /* 0x0000000511067291 */ /* 0x004fe4000f8e18ff */
[----:B------:R-:W-:Y:S01]  /*3310*/  UISETP.NE.AND UP0, UPT, UR13, URZ, UPT ;  /* 0x000000ff0d00728c */ /* 0x000fe2000bf05270 */
[----:B---3--:R-:W-:Y:S10]  /*3320*/  @P2 BRA `(.L_x_57) ;  /* 0x00000000000c2947 */ /* 0x008ff40003800000 */
[----:B-1----:R-:W-:Y:S04]  /*3330*/  SHF.L.U32 R2, R8, 0x1f, RZ ;  /* 0x0000001f08027819 */ /* 0x002fe800000006ff */
[----:B------:R-:W1:Y:S02]  /*3340*/  SYNCS.PHASECHK.TRANS64.TRYWAIT P0, [UR6], R2 ;  /* 0x00000002ff0075a7 */ /* 0x000e640008001106 */
[----:B-1----:R-:W-:Y:S05]  /*3350*/  @!P0 BRA `(.L_x_58) ;  /* 0x0000006000bc8947 */ /* 0x002fea0003800000 */
.L_x_57:
[----:B------:R-:W-:Y:S01]  /*3360*/  UISETP.NE.AND UP1, UPT, UR12, 0x1, UPT ;  /* 0x000000010c00788c */ /* 0x000fe2000bf25270 */
[----:B------:R-:W-:Y:S01]  /*3370*/  PLOP3.LUT P2, PT, PT, PT, PT, 0x80, 0x8 ;  /* 0x000000000008781c */ /* 0x000fe20003f4f070 */
[----:B------:R-:W-:Y:S02]  /*3380*/  UIADD3 UR14, UPT, UPT, UR17, 0x1, URZ ;  /* 0x00000001110e7890 */ /* 0x000fe4000fffe0ff */
[----:B------:R-:W-:Y:S02]  /*3390*/  ULEA UR28, UR17, UR11, 0xb ;  /* 0x0000000b111c7291 */ /* 0x000fe4000f8e58ff */
[----:B------:R-:W-:Y:S01]  /*33a0*/  UISETP.NE.AND UP2, UPT, UR14, 0x5, UPT ;  /* 0x000000050e00788c */ /* 0x000fe2000bf45270 */
[----:B------:R-:W-:Y:S01]  /*33b0*/  PLOP3.LUT P0, PT, PT, PT, UP1, 0x80, 0x8 ;  /* 0x000000000008781c */ /* 0x000fe20003f0f018 */
[----:B------:R-:W-:Y:S02]  /*33c0*/  UIADD3 UR40, UPT, UPT, UR28, 0x100, URZ ;  /* 0x000001001c287890 */ /* 0x000fe4000fffe0ff */
[----:B------:R-:W-:Y:S02]  /*33d0*/  USEL UR27, URZ, 0x1, UP2 ;  /* 0x00000001ff1b7887 */ /* 0x000fe40009000000 */
[----:B------:R-:W-:Y:S02]  /*33e0*/  USEL UR14, UR14, URZ, UP2 ;  /* 0x000000ff0e0e7287 */ /* 0x000fe40009000000 */
[----:B------:R-:W-:Y:S02]  /*33f0*/  UIADD3 UR36, UPT, UPT, UR28, 0x200, URZ ;  /* 0x000002001c247890 */ /* 0x000fe4000fffe0ff */
[----:B------:R-:W-:Y:S01]  /*3400*/  @UP1 ULEA UR26, UR14, UR5, 0x3 ;  /* 0x000000050e1a1291 */ /* 0x000fe2000f8e18ff */
[----:B------:R-:W-:Y:S01]  /*3410*/  LOP3.LUT R8, R8, UR27, RZ, 0x3c, !PT ;  /* 0x0000001b08087c12 */ /* 0x000fe2000f8e3cff */
[----:B------:R-:W-:Y:S02]  /*3420*/  UIADD3 UR32, UPT, UPT, UR28, 0x300, URZ ;  /* 0x000003001c207890 */ /* 0x000fe4000fffe0ff */
[----:B------:R-:W-:Y:S01]  /*3430*/  UIADD3 UR6, UPT, UPT, UR6, 0x28, URZ ;  /* 0x0000002806067890 */ /* 0x000fe2000fffe0ff */
[----:B-1----:R-:W-:Y:S01]  /*3440*/  @P0 SHF.L.U32 R0, R8, 0x1f, RZ ;  /* 0x0000001f08000819 */ /* 0x002fe200000006ff */
[----:B------:R-:W-:Y:S01]  /*3450*/  UIADD3 UR12, UPT, UPT, UR12, -0x1, URZ ;  /* 0xffffffff0c0c7890 */ /* 0x000fe2000fffe0ff */
[----:B------:R-:W-:Y:S02]  /*3460*/  UMOV UR29, 0x40004040 ;  /* 0x40004040001d7882 */ /* 0x000fe40000000000 */
[----:B------:R2:W3:Y:S01]  /*3470*/  @P0 SYNCS.PHASECHK.TRANS64.TRYWAIT P2, [UR26], R0 ;  /* 0x00000000ff0005a7 */ /* 0x0004e2000804111a */
[----:B------:R-:W-:Y:S01]  /*3480*/  ULEA UR26, UR17, UR10, 0x9 ;  /* 0x0000000a111a7291 */ /* 0x000fe2000f8e48ff */
[----:B------:R-:W-:Y:S01]  /*3490*/  UMOV UR27, 0x40004040 ;  /* 0x40004040001b7882 */ /* 0x000fe20000000000 */
[----:B------:R-:W-:Y:S02]  /*34a0*/  UMOV UR41, 0x40004040 ;  /* 0x4000404000297882 */ /* 0x000fe40000000000 */
[----:B------:R-:W-:Y:S02]  /*34b0*/  UIADD3 UR38, UPT, UPT, UR26, 0x2, URZ ;  /* 0x000000021a267890 */ /* 0x000fe4000fffe0ff */
[----:B------:R-:W-:Y:S02]  /*34c0*/  UIADD3 UR34, UPT, UPT, UR26, 0x4, URZ ;  /* 0x000000041a227890 */ /* 0x000fe4000fffe0ff */
[----:B------:R-:W-:Y:S01]  /*34d0*/  UIADD3 UR30, UPT, UPT, UR26, 0x6, URZ ;  /* 0x000000061a1e7890 */ /* 0x000fe2000fffe0ff */
[----:B------:R2:W-:Y:S01]  /*34e0*/  UTCQMMA gdesc[UR26], gdesc[UR28], tmem[UR8], tmem[UR24], idesc[UR25], UP4 ;  /* 0x00ff181c1a0075ea */ /* 0x0005e2000a000308 */
[----:B------:R-:W-:Y:S01]  /*34f0*/  UPLOP3.LUT UP4, UPT, UPT, UPT, UPT, 0x80, 0x8 ;  /* 0x000000000008789c */ /* 0x000fe20003f8f070 */
[----:B------:R-:W-:Y:S01]  /*3500*/  UMOV UR39, 0x40004040 ;  /* 0x4000404000277882 */ /* 0x000fe20000000000 */
[----:B------:R-:W-:Y:S01]  /*3510*/  UMOV UR37, 0x40004040 ;  /* 0x4000404000257882 */ /* 0x000fe20000000000 */
[----:B------:R2:W-:Y:S01]  /*3520*/  UTCQMMA gdesc[UR38], gdesc[UR40], tmem[UR8], tmem[UR22], idesc[UR23], UPT ;  /* 0x00ff1628260075ea */ /* 0x0005e2000b800308 */
[----:B------:R-:W-:Y:S01]  /*3530*/  UMOV UR35, 0x40004040 ;  /* 0x4000404000237882 */ /* 0x000fe20000000000 */
[----:B------:R-:W-:Y:S01]  /*3540*/  UMOV UR33, 0x40004040 ;  /* 0x4000404000217882 */ /* 0x000fe20000000000 */
[----:B------:R-:W-:Y:S01]  /*3550*/  UMOV UR31, 0x40004040 ;  /* 0x40004040001f7882 */ /* 0x000fe20000000000 */
[----:B------:R2:W-:Y:S01]  /*3560*/  UTCQMMA gdesc[UR34], gdesc[UR36], tmem[UR8], tmem[UR20], idesc[UR21], UPT ;  /* 0x00ff1424220075ea */ /* 0x0005e2000b800308 */
[----:B------:R2:W-:Y:S01]  /*3570*/  UTCQMMA gdesc[UR30], gdesc[UR32], tmem[UR8], tmem[UR18], idesc[UR19], UPT ;  /* 0x00ff12201e0075ea */ /* 0x0005e2000b800308 */
[----:B------:R2:W-:Y:S01]  /*3580*/  UTCBAR [UR6], URZ ;  /* 0x000000ff060073e9 */ /* 0x0005e200080000ff */
[----:B------:R-:W-:Y:S01]  /*3590*/  UMOV UR17, UR14 ;  /* 0x0000000e00117c82 */ /* 0x000fe20008000000 */
[----:B------:R-:W-:Y:S05]  /*35a0*/  BRA.U UP0, `(.L_x_59) ;  /* 0xfffffffd00507547 */ /* 0x000fea000b83ffff */
.L_x_56:
[----:B------:R-:W-:Y:S01]  /*35b0*/  UIADD3 UR15, UPT, UPT, UR15, 0x1, URZ ;  /* 0x000000010f0f7890 */ /* 0x000fe2000fffe0ff */
[C---:B------:R-:W-:Y:S01]  /*35c0*/  ISETP.NE.AND P0, PT, R10.reuse, 0x2, PT ;  /* 0x000000020a00780c */ /* 0x040fe20003f05270 */
[----:B------:R-:W-:Y:S02]  /*35d0*/  UIADD3 UR7, UPT, UPT, UR7, 0xc0, URZ ;  /* 0x000000c007077890 */ /* 0x000fe4000fffe0ff */
[----:B------:R-:W-:Y:S01]  /*35e0*/  UISETP.NE.AND UP0, UPT, UR15, 0x4, UPT ;  /* 0x000000040f00788c */ /* 0x000fe2000bf05270 */
[----:B-12---:R-:W-:Y:S02]  /*35f0*/  SEL R0, RZ, 0x1, P0 ;  /* 0x00000001ff007807 */ /* 0x006fe40000000000 */
[----:B------:R-:W-:Y:S01]  /*3600*/  SEL R10, R10, RZ, P0 ;  /* 0x000000ff0a0a7207 */ /* 0x000fe20000000000 */
[----:B------:R-:W-:Y:S01]  /*3610*/  USEL UR6, URZ, 0x1, UP0 ;  /* 0x00000001ff067887 */ /* 0x000fe20008000000 */
[----:B------:R-:W-:Y:S01]  /*3620*/  LOP3.LUT R9, R9, R0, RZ, 0x3c, !PT ;  /* 0x0000000009097212 */ /* 0x000fe200078e3cff */
[----:B------:R-:W-:Y:S01]  /*3630*/  USEL UR15, UR15, URZ, UP0 ;  /* 0x000000ff0f0f7287 */ /* 0x000fe20008000000 */
[----:B------:R1:W-:Y:S03]  /*3640*/  UTCBAR [UR7], URZ ;  /* 0x000000ff070073e9 */ /* 0x0003e600080000ff */
[----:B------:R-:W-:Y:S01]  /*3650*/  LOP3.LUT R11, R11, UR6, RZ, 0x3c, !PT ;  /* 0x000000060b0b7c12 */ /* 0x000fe2000f8e3cff */
[----:B------:R-:W-:Y:S07]  /*3660*/  @P1 BRA `(.L_x_60) ;  /* 0xfffffff800881947 */ /* 0x000fee000383ffff */
[----:B------:R-:W2:Y:S01]  /*3670*/  S2UR UR4, SR_CgaCtaId ;  /* 0x00000000000479c3 */ /* 0x000ea20000008800 */
[----:B------:R-:W-:Y:S01]  /*3680*/  ELECT P0, URZ, PT ;  /* 0x0000000000ff782f */ /* 0x000fe20003800000 */
[----:B------:R-:W-:Y:S01]  /*3690*/  IMAD.MOV.U32 R0, RZ, RZ, 0x1 ;  /* 0x00000001ff007424 */ /* 0x000fe200078e00ff */
[----:B------:R-:W-:Y:S01]  /*36a0*/  UIADD3 UR5, UPT, UPT, UR5, 0xe0, URZ ;  /* 0x000000e005057890 */ /* 0x000fe2000fffe0ff */
[----:B------:R-:W-:Y:S01]  /*36b0*/  SHF.L.U32 R2, R11, 0x1f, RZ ;  /* 0x0000001f0b027819 */ /* 0x000fe200000006ff */
[----:B------:R-:W-:-:S03]  /*36c0*/  UMOV UR6, 0x40 ;  /* 0x0000004000067882 */ /* 0x000fc60000000000 */
[----:B------:R-:W-:Y:S01]  /*36d0*/  UVIRTCOUNT.DEALLOC.SMPOOL 0x80 ;  /* 0x000000800000784c */ /* 0x000fe20000000000 */
[----:B--2---:R-:W-:Y:S02]  /*36e0*/  ULEA UR4, UR4, UR6, 0x18 ;  /* 0x0000000604047291 */ /* 0x004fe4000f8ec0ff */
[----:B------:R-:W-:-:S07]  /*36f0*/  ULEA UR6, UR15, UR5, 0x3 ;  /* 0x000000050f067291 */ /* 0x000fce000f8e18ff */
[----:B------:R2:W-:Y:S02]  /*3700*/  @P0 STS.U8 [UR4+0x1c], R0 ;  /* 0x00001c00ff000988 */ /* 0x0005e40008000004 */
[----:B------:R-:W4:Y:S02]  /*3710*/  SYNCS.PHASECHK.TRANS64.TRYWAIT P0, [UR6], R2 ;  /* 0x00000002ff0075a7 */ /* 0x000f240008001106 */
[----:B--2-4-:R-:W-:Y:S05]  /*3720*/  @!P0 BRA `(.L_x_61) ;  /* 0x0000005c00e08947 */ /* 0x014fea0003800000 */
.L_x_148:
[----:B-1----:R-:W-:-:S04]  /*3730*/  UIADD3 UR7, UPT, UPT, UR15, 0x1, URZ ;  /* 0x000000010f077890 */ /* 0x002fc8000fffe0ff */
[----:B------:R-:W-:-:S04]  /*3740*/  UISETP.NE.AND UP0, UPT, UR7, 0x4, UPT ;  /* 0x000000040700788c */ /* 0x000fc8000bf05270 */
[----:B------:R-:W-:Y:S02]  /*3750*/  USEL UR8, URZ, 0x1, UP0 ;  /* 0x00000001ff087887 */ /* 0x000fe40008000000 */
[----:B------:R-:W-:-:S04]  /*3760*/  USEL UR7, UR7, URZ, UP0 ;  /* 0x000000ff07077287 */ /* 0x000fc80008000000 */
[----:B------:R-:W-:Y:S01]  /*3770*/  ULEA UR6, UR7, UR5, 0x3 ;  /* 0x0000000507067291 */ /* 0x000fe2000f8e18ff */
[----:B--2---:R-:W-:-:S04]  /*3780*/  LOP3.LUT R2, R11, UR8, RZ, 0x3c, !PT ;  /* 0x000000080b027c12 */ /* 0x004fc8000f8e3cff */
[----:B------:R-:W-:-:S04]  /*3790*/  SHF.L.U32 R3, R2, 0x1f, RZ ;  /* 0x0000001f02037819 */ /* 0x000fc800000006ff */
[----:B------:R-:W1:Y:S02]  /*37a0*/  SYNCS.PHASECHK.TRANS64.TRYWAIT P0, [UR6], R3 ;  /* 0x00000003ff0075a7 */ /* 0x000e640008001106 */
[----:B-1----:R-:W-:Y:S05]  /*37b0*/  @!P0 BRA `(.L_x_62) ;  /* 0x0000005c00d48947 */ /* 0x002fea0003800000 */
.L_x_150:
        /* <DEDUP_REMOVED lines=9> */
.L_x_152:
[----:B------:R-:W-:-:S04]  /*3850*/  UIADD3 UR7, UPT, UPT, UR7, 0x1, URZ ;  /* 0x0000000107077890 */ /* 0x000fc8000fffe0ff */
[----:B------:R-:W-:-:S04]  /*3860*/  UISETP.NE.AND UP0, UPT, UR7, 0x4, UPT ;  /* 0x000000040700788c */ /* 0x000fc8000bf05270 */
[----:B------:R-:W-:Y:S02]  /*3870*/  USEL UR6, URZ, 0x1, UP0 ;  /* 0x00000001ff067887 */ /* 0x000fe40008000000 */
[----:B------:R-:W-:-:S04]  /*3880*/  USEL UR7, UR7, URZ, UP0 ;  /* 0x000000ff07077287 */ /* 0x000fc80008000000 */
[----:B------:R-:W-:Y:S01]  /*3890*/  ULEA UR7, UR7, UR5, 0x3 ;  /* 0x0000000507077291 */ /* 0x000fe2000f8e18ff */
[----:B------:R-:W-:-:S04]  /*38a0*/  LOP3.LUT R2, R2, UR6, RZ, 0x3c, !PT ;  /* 0x0000000602027c12 */ /* 0x000fc8000f8e3cff */
[----:B------:R-:W-:-:S04]  /*38b0*/  SHF.L.U32 R2, R2, 0x1f, RZ ;  /* 0x0000001f02027819 */ /* 0x000fc800000006ff */
[----:B------:R-:W2:Y:S02]  /*38c0*/  SYNCS.PHASECHK.TRANS64.TRYWAIT P0, [UR7], R2 ;  /* 0x00000002ff0075a7 */ /* 0x000ea40008001107 */
[----:B--2---:R-:W-:Y:S05]  /*38d0*/  @!P0 BRA `(.L_x_64) ;  /* 0x0000005c00bc8947 */ /* 0x004fea0003800000 */
.L_x_154:
[----:B------:R-:W-:Y:S01]  /*38e0*/  NOP ;  /* 0x0000000000007918 */ /* 0x000fe20000000000 */
[----:B-1----:R-:W1:Y:S01]  /*38f0*/  LDS R0, [UR4+0x14] ;  /* 0x00001404ff007984 */ /* 0x002e620008000800 */
[----:B------:R-:W-:Y:S01]  /*3900*/  ULOP3.LUT UR6, UR16, 0xffff, URZ, 0xc0, !UPT ;  /* 0x0000ffff10067892 */ /* 0x000fe2000f8ec0ff */
[----:B------:R-:W-:Y:S01]  /*3910*/  UMOV UR8, 0xffff ;  /* 0x0000ffff00087882 */ /* 0x000fe20000000000 */
[----:B------:R-:W-:Y:S02]  /*3920*/  UMOV UR5, 0x1 ;  /* 0x0000000100057882 */ /* 0x000fe40000000000 */
[----:B------:R-:W-:-:S04]  /*3930*/  USHF.R.U32.HI UR6, URZ, 0x5, UR6 ;  /* 0x00000005ff067899 */ /* 0x000fc80008011606 */
[----:B------:R-:W-:Y:S02]  /*3940*/  USHF.L.U32 UR8, UR8, UR6, URZ ;  /* 0x0000000608087299 */ /* 0x000fe400080006ff */
[----:B------:R-:W-:-:S04]  /*3950*/  USHF.L.U32 UR5, UR5, UR6, URZ ;  /* 0x0000000605057299 */ /* 0x000fc800080006ff */
[----:B-1----:R-:W-:-:S04]  /*3960*/  LOP3.LUT R0, R0, UR8, RZ, 0xc0, !PT ;  /* 0x0000000800007c12 */ /* 0x002fc8000f8ec0ff */
[----:B------:R-:W-:-:S13]  /*3970*/  ISETP.NE.AND P0, PT, R0, UR8, PT ;  /* 0x0000000800007c0c */ /* 0x000fda000bf05270 */
[----:B------:R-:W-:Y:S05]  /*3980*/  @P0 BRA `(.L_x_65) ;  /* 0x0000000000580947 */ /* 0x000fea0003800000 */
[----:B------:R-:W1:Y:S02]  /*3990*/  LDS R0, [UR4+0x18] ;  /* 0x00001804ff007984 */ /* 0x000e640008000800 */
[----:B-1----:R-:W-:-:S04]  /*39a0*/  LOP3.LUT R0, R0, UR5, RZ, 0xc0, !PT ;  /* 0x0000000500007c12 */ /* 0x002fc8000f8ec0ff */
[----:B------:R-:W-:-:S13]  /*39b0*/  ISETP.NE.AND P0, PT, R0, UR5, PT ;  /* 0x0000000500007c0c */ /* 0x000fda000bf05270 */
[----:B------:R-:W-:Y:S05]  /*39c0*/  @P0 BRA `(.L_x_66) ;  /* 0x00000000003c0947 */ /* 0x000fea0003800000 */
[----:B------:R-:W1:Y:S01]  /*39d0*/  S2R R2, SR_LANEID ;  /* 0x0000000000027919 */ /* 0x000e620000000000 */
[----:B------:R-:W-:Y:S01]  /*39e0*/  ULOP3.LUT UR8, URZ, UR8, URZ, 0x33, !UPT ;  /* 0x00000008ff087292 */ /* 0x000fe2000f8e33ff */
[----:B------:R-:W-:Y:S02]  /*39f0*/  VOTEU.ANY UR7, UPT, PT ;  /* 0x0000000000077886 */ /* 0x000fe400038e0100 */
[----:B------:R-:W-:-:S03]  /*3a00*/  UFLO.U32 UR7, UR7 ;  /* 0x00000007000772bd */ /* 0x000fc600080e0000 */
[----:B------:R-:W-:-:S04]  /*3a10*/  IMAD.U32 R0, RZ, RZ, UR8 ;  /* 0x00000008ff007e24 */ /* 0x000fc8000f8e00ff */
[----:B------:R2:W4:Y:S02]  /*3a20*/  REDUX UR6, R0 ;  /* 0x00000000000673c4 */ /* 0x0005240000000000 */
[----:B------:R1:W-:Y:S02]  /*3a30*/  UTCATOMSWS.AND URZ, UR8 ;  /* 0x0000000800ff79e3 */ /* 0x0003e40008000000 */
[----:B-1----:R-:W-:Y:S02]  /*3a40*/  ISETP.EQ.U32.AND P0, PT, R2, UR7, PT ;  /* 0x0000000702007c0c */ /* 0x002fe4000bf02070 */
[----:B--2---:R-:W-:Y:S02]  /*3a50*/  LOP3.LUT R0, RZ, UR5, RZ, 0x33, !PT ;  /* 0x00000005ff007c12 */ /* 0x004fe4000f8e33ff */
[----:B----4-:R-:W-:Y:S02]  /*3a60*/  MOV R2, UR6 ;  /* 0x0000000600027c02 */ /* 0x010fe40008000f00 */
[----:B------:R-:W1:Y:S07]  /*3a70*/  REDUX UR5, R0 ;  /* 0x00000000000573c4 */ /* 0x000e6e0000000000 */
[----:B------:R2:W-:Y:S01]  /*3a80*/  @P0 ATOMS.AND RZ, [UR4+0x14], R2 ;  /* 0x00001402ffff098c */ /* 0x0005e2000a800004 */
[----:B-1----:R-:W-:-:S05]  /*3a90*/  IMAD.U32 R0, RZ, RZ, UR5 ;  /* 0x00000005ff007e24 */ /* 0x002fca000f8e00ff */
[----:B------:R2:W-:Y:S01]  /*3aa0*/  @P0 ATOMS.AND RZ, [UR4+0x18], R0 ;  /* 0x00001800ffff098c */ /* 0x0005e2000a800004 */
[----:B------:R-:W-:Y:S05]  /*3ab0*/  BRA `(.L_x_67) ;  /* 0x0000000000147947 */ /* 0x000fea0003800000 */
.L_x_66:
[----:B------:R-:W-:Y:S02]  /*3ac0*/  MOV R2, 0x3ae0 ;  /* 0x00003ae000027802 */ /* 0x000fe40000000f00 */
[----:B---3-5:R-:W-:Y:S05]  /*3ad0*/  CALL.REL.NOINC `($__internal_0_$__cuda_sm10x_tcgen05_guardrail_trap_col_being_dealloced_not_returned_by_alloc) ;  /* 0x0000006000a07944 */ /* 0x028fea0003c00000 */
[----:B------:R-:W-:Y:S05]  /*3ae0*/  BRA `(.L_x_67) ;  /* 0x0000000000087947 */ /* 0x000fea0003800000 */
.L_x_65:
[----:B------:R-:W-:Y:S02]  /*3af0*/  MOV R2, 0x3b10 ;  /* 0x00003b1000027802 */ /* 0x000fe40000000f00 */
[----:B---3-5:R-:W-:Y:S05]  /*3b00*/  CALL.REL.NOINC `($__internal_2_$__cuda_sm10x_tcgen05_guardrail_trap_unallocated_columns_being_dealloced) ;  /* 0x0000006000ac7944 */ /* 0x028fea0003c00000 */
.L_x_67:
[----:B------:R-:W-:Y:S01]  /*3b10*/  NOP ;  /* 0x0000000000007918 */ /* 0x000fe20000000000 */
[----:B------:R-:W-:Y:S05]  /*3b20*/  EXIT ;  /* 0x000000000000794d */ /* 0x000fea0003800000 */
.L_x_49:
[----:B------:R-:W-:-:S09]  /*3b30*/  UISETP.NE.OR UP2, UPT, UR8, 0x3, !UP2 ;  /* 0x000000030800788c */ /* 0x000fd2000d745670 */
[----:B------:R-:W-:Y:S05]  /*3b40*/  BRA.U UP2, `(.L_x_68) ;  /* 0x0000001102087547 */ /* 0x000fea000b800000 */
[----:B------:R-:W1:Y:S01]  /*3b50*/  LDC R0, c[0x0][0xb30] ;  /* 0x0002cc00ff007b82 */ /* 0x000e620000000800 */
[----:B------:R-:W2:Y:S01]  /*3b60*/  LDCU.64 UR8, c[0x0][0x888] ;  /* 0x00011100ff0877ac */ /* 0x000ea20008000a00 */
[----:B------:R-:W-:Y:S02]  /*3b70*/  HFMA2 R27, -RZ, RZ, 0, 0 ;  /* 0x00000000ff1b7431 */ /* 0x000fe400000001ff */
[----:B------:R-:W-:Y:S01]  /*3b80*/  IMAD.MOV.U32 R29, RZ, RZ, 0x1 ;  /* 0x00000001ff1d7424 */ /* 0x000fe200078e00ff */
[----:B------:R-:W-:Y:S01]  /*3b90*/  MOV R25, 0x1000 ;  /* 0x0000100000197802 */ /* 0x000fe20000000f00 */
[----:B------:R-:W4:Y:S01]  /*3ba0*/  LDCU.64 UR4, c[0x0][0x890] ;  /* 0x00011200ff0477ac */ /* 0x000f220008000a00 */
[----:B------:R-:W-:Y:S01]  /*3bb0*/  IMAD.MOV.U32 R28, RZ, RZ, RZ ;  /* 0x000000ffff1c7224 */ /* 0x000fe200078e00ff */
[----:B------:R-:W3:Y:S01]  /*3bc0*/  LDC R24, c[0x0][0x370] ;  /* 0x0000dc00ff187b82 */ /* 0x000ee20000000800 */
[----:B------:R-:W-:Y:S01]  /*3bd0*/  UMOV UR7, 0x400 ;  /* 0x0000040000077882 */ /* 0x000fe20000000000 */
[----:B------:R-:W-:-:S02]  /*3be0*/  UPLOP3.LUT UP1, UPT, UPT, UPT, UPT, 0x40, 0x4 ;  /* 0x000000000004789c */ /* 0x000fc40003f2e870 */
[----:B------:R-:W-:-:S04]  /*3bf0*/  ULEA UR7, UR37, UR7, 0x18 ;  /* 0x0000000725077291 */ /* 0x000fc8000f8ec0ff */
[----:B------:R-:W3:Y:S01]  /*3c00*/  LDC R3, c[0x0][0xb0c] ;  /* 0x0002c300ff037b82 */ /* 0x000ee20000000800 */
[----:B------:R-:W-:Y:S02]  /*3c10*/  UIADD3 UR13, UPT, UPT, UR7, 0x68, URZ ;  /* 0x00000068070d7890 */ /* 0x000fe4000fffe0ff */
[----:B--2---:R-:W-:Y:S02]  /*3c20*/  UISETP.NE.U32.AND UP2, UPT, UR8, URZ, UPT ;  /* 0x000000ff0800728c */ /* 0x004fe4000bf45070 */
[----:B------:R-:W-:Y:S02]  /*3c30*/  UIADD3 UR33, UPT, UPT, UR7, 0x50, URZ ;  /* 0x0000005007217890 */ /* 0x000fe4000fffe0ff */
[----:B----4-:R-:W-:Y:S01]  /*3c40*/  UISETP.NE.U32.AND UP3, UPT, UR4, URZ, UPT ;  /* 0x000000ff0400728c */ /* 0x010fe2000bf65070 */
[----:B------:R-:W2:Y:S01]  /*3c50*/  LDC R18, c[0x0][0xb20] ;  /* 0x0002c800ff127b82 */ /* 0x000ea20000000800 */
[----:B-1----:R-:W-:Y:S01]  /*3c60*/  ISETP.NE.AND P1, PT, R0, 0x1, PT ;  /* 0x000000010000780c */ /* 0x002fe20003f25270 */
[----:B------:R-:W-:-:S02]  /*3c70*/  UISETP.NE.AND.EX UP2, UPT, UR9, URZ, UPT, UP2 ;  /* 0x000000ff0900728c */ /* 0x000fc4000bf45320 */
[----:B------:R-:W-:Y:S02]  /*3c80*/  UIADD3 UR25, UPT, UPT, UR7, 0x58, URZ ;  /* 0x0000005807197890 */ /* 0x000fe4000fffe0ff */
[----:B------:R-:W-:Y:S02]  /*3c90*/  UIADD3 UR17, UPT, UPT, UR7, 0x60, URZ ;  /* 0x0000006007117890 */ /* 0x000fe4000fffe0ff */
[----:B------:R-:W1:Y:S01]  /*3ca0*/  LDC.64 R30, c[0x0][0x348] ;  /* 0x0000d200ff1e7b82 */ /* 0x000e620000000a00 */
[----:B------:R-:W-:Y:S02]  /*3cb0*/  UPRMT UR13, UR37, 0x654, UR13 ;  /* 0x00000654250d7896 */ /* 0x000fe4000800000d */
[----:B------:R-:W-:-:S05]  /*3cc0*/  UISETP.NE.AND.EX UP3, UPT, UR5, URZ, UPT, UP3 ;  /* 0x000000ff0500728c */ /* 0x000fca000bf65330 */
[----:B------:R-:W4:Y:S08]  /*3cd0*/  LDC.64 R16, c[0x0][0xb10] ;  /* 0x0002c400ff107b82 */ /* 0x000f300000000a00 */
[----:B------:R-:W1:Y:S08]  /*3ce0*/  LDC.64 R6, c[0x0][0xb18] ;  /* 0x0002c600ff067b82 */ /* 0x000e700000000a00 */
[----:B------:R-:W1:Y:S08]  /*3cf0*/  LDC.64 R4, c[0x0][0xb28] ;  /* 0x0002ca00ff047b82 */ /* 0x000e700000000a00 */
[----:B--23--:R-:W1:Y:S02]  /*3d00*/  LDC R19, c[0x0][0x374] ;  /* 0x0000dd00ff137b82 */ /* 0x00ce640000000800 */
.L_x_79:
[C---:B------:R-:W-:Y:S02]  /*3d10*/  LEA R0, R28.reuse, UR7, 0x3 ;  /* 0x000000071c007c11 */ /* 0x040fe4000f8e18ff */
[----:B------:R-:W-:Y:S02]  /*3d20*/  SHF.L.U32 R2, R27, 0x1f, RZ ;  /* 0x0000001f1b027819 */ /* 0x000fe400000006ff */
[----:B------:R-:W-:Y:S02]  /*3d30*/  LEA R20, R28, UR7, 0x4 ;  /* 0x000000071c147c11 */ /* 0x000fe4000f8e20ff */
[----:B--2---:R-:W2:Y:S02]  /*3d40*/  SYNCS.PHASECHK.TRANS64.TRYWAIT P0, [R0+URZ+0xa0], R2 ;  /* 0x0000a002000075a7 */ /* 0x004ea400080011ff */
[----:B--2---:R-:W-:Y:S05]  /*3d50*/  @!P0 BRA `(.L_x_69) ;  /* 0x0000005800b48947 */ /* 0x004fea0003800000 */
.L_x_155:
[----:B------:R-:W-:Y:S01]  /*3d60*/  ISETP.GE.AND P0, PT, R40, 0x1, PT ;  /* 0x000000012800780c */ /* 0x000fe20003f06270 */
[----:B------:R-:W3:Y:S01]  /*3d70*/  LDS.128 R20, [R20+0x130] ;  /* 0x0001300014147984 */ /* 0x000ee20000000c00 */
[----:B--2---:R-:W-:Y:S01]  /*3d80*/  VIADD R0, R0, 0xb0 ;  /* 0x000000b000007836 */ /* 0x004fe20000000000 */
[----:B------:R-:W-:Y:S01]  /*3d90*/  @!PT LDS RZ, [RZ] ;  /* 0x00000000fffff984 */ /* 0x000fe20000000800 */
[----:B------:R-:W-:Y:S01]  /*3da0*/  @!PT LDS RZ, [RZ] ;  /* 0x00000000fffff984 */ /* 0x000fe20000000800 */
[----:B------:R-:W-:Y:S01]  /*3db0*/  @!PT LDS RZ, [RZ] ;  /* 0x00000000fffff984 */ /* 0x000fe20000000800 */
[----:B------:R-:W-:Y:S01]  /*3dc0*/  @!PT LDS RZ, [RZ] ;  /* 0x00000000fffff984 */ /* 0x000fe20000000800 */
[----:B------:R2:W-:Y:S06]  /*3dd0*/  MEMBAR.ALL.CTA ;  /* 0x0000000000007992 */ /* 0x0005ec0000008000 */
[----:B--2---:R-:W2:Y:S01]  /*3de0*/  FENCE.VIEW.ASYNC.S ;  /* 0x00000000000073c6 */ /* 0x004ea20000000000 */
[----:B------:R-:W-:Y:S04]  /*3df0*/  PRMT R0, RZ, 0x654, R0 ;  /* 0x00000654ff007816 */ /* 0x000fe80000000000 */
[----:B--2---:R2:W-:Y:S01]  /*3e00*/  SYNCS.ARRIVE.TRANS64.RED.A1T0 RZ, [R0+URZ], RZ ;  /* 0x000000ff00ff79a7 */ /* 0x0045e200081004ff */
[----:B---3--:R-:W-:Y:S11]  /*3e10*/  LOP3.LUT P3, RZ, R22, 0x1, RZ, 0xc0, !PT ;  /* 0x0000000116ff7812 */ /* 0x008ff6000786c0ff */
[----:B------:R-:W-:Y:S02]  /*3e20*/  @!UPT UIADD3 URZ, UPT, UPT, URZ, URZ, URZ ;  /* 0x000000fffffff290 */ /* 0x000fe4000fffe0ff */
[----:B------:R-:W-:Y:S02]  /*3e30*/  @P3 MOV R11, R20 ;  /* 0x00000014000b3202 */ /* 0x000fe40000000f00 */
[----:B------:R-:W-:Y:S01]  /*3e40*/  @P3 LOP3.LUT R10, R21, 0xffff, RZ, 0xc0, !PT ;  /* 0x0000ffff150a3812 */ /* 0x000fe200078ec0ff */
[----:B--2---:R-:W-:Y:S06]  /*3e50*/  @!P0 BRA `(.L_x_70) ;  /* 0x0000000000a48947 */ /* 0x004fec0003800000 */
[-C--:B-1----:R-:W-:Y:S01]  /*3e60*/  IMAD.HI.U32 R0, R19, R7.reuse, RZ ;  /* 0x0000000713007227 */ /* 0x082fe200078e00ff */
[----:B------:R-:W-:Y:S02]  /*3e70*/  ISETP.NE.AND P0, PT, R6, 0x1, PT ;  /* 0x000000010600780c */ /* 0x000fe40003f05270 */
[----:B------:R-:W-:Y:S01]  /*3e80*/  ISETP.NE.AND P2, PT, R40, 0x1, PT ;  /* 0x000000012800780c */ /* 0x000fe20003f45270 */
[----:B----4-:R-:W-:Y:S01]  /*3e90*/  IMAD.HI.U32 R9, R24, R16, RZ ;  /* 0x0000001018097227 */ /* 0x010fe200078e00ff */
[----:B------:R-:W-:Y:S02]  /*3ea0*/  SHF.R.U32.HI R0, RZ, R18, R0 ;  /* 0x00000012ff007219 */ /* 0x000fe40000011600 */
[----:B------:R-:W-:Y:S01]  /*3eb0*/  ISETP.NE.AND P4, PT, R3, 0x1, PT ;  /* 0x000000010300780c */ /* 0x000fe20003f85270 */
[----:B------:R-:W-:Y:S01]  /*3ec0*/  IMAD.HI.U32 R13, R10, R7, RZ ;  /* 0x000000070a0d7227 */ /* 0x000fe200078e00ff */
[----:B------:R-:W-:Y:S02]  /*3ed0*/  SHF.R.U32.HI R9, RZ, R17, R9 ;  /* 0x00000011ff097219 */ /* 0x000fe40000011609 */
[----:B------:R-:W-:Y:S01]  /*3ee0*/  SEL R0, R19, R0, !P0 ;  /* 0x0000000013007207 */ /* 0x000fe20004000000 */
[----:B------:R-:W-:Y:S01]  /*3ef0*/  IMAD.HI.U32 R12, R11, R16, RZ ;  /* 0x000000100b0c7227 */ /* 0x000fe200078e00ff */
[----:B------:R-:W-:Y:S03]  /*3f00*/  SEL R9, R24, R9, !P4 ;  /* 0x0000000918097207 */ /* 0x000fe60006000000 */
[-C--:B------:R-:W-:Y:S01]  /*3f10*/  IMAD.HI.U32 R8, R0, R4.reuse, RZ ;  /* 0x0000000400087227 */ /* 0x080fe200078e00ff */
[----:B------:R-:W-:Y:S03]  /*3f20*/  SHF.R.U32.HI R12, RZ, R17, R12 ;  /* 0x00000011ff0c7219 */ /* 0x000fe6000001160c */
[----:B------:R-:W-:Y:S01]  /*3f30*/  IMAD.HI.U32 R2, R9, R4, RZ ;  /* 0x0000000409027227 */ /* 0x000fe200078e00ff */
[-C--:B------:R-:W-:Y:S02]  /*3f40*/  @P2 SHF.R.U32.HI R0, RZ, R5.reuse, R8 ;  /* 0x00000005ff002219 */ /* 0x080fe40000011608 */
[----:B------:R-:W-:Y:S02]  /*3f50*/  SHF.R.U32.HI R8, RZ, R18, R13 ;  /* 0x00000012ff087219 */ /* 0x000fe4000001160d */
[----:B------:R-:W-:Y:S01]  /*3f60*/  @P2 SHF.R.U32.HI R9, RZ, R5, R2 ;  /* 0x00000005ff092219 */ /* 0x000fe20000011602 */
[----:B------:R-:W-:Y:S01]  /*3f70*/  IMAD R0, R40, R0, RZ ;  /* 0x0000000028007224 */ /* 0x000fe200078e02ff */
[----:B------:R-:W-:Y:S02]  /*3f80*/  SEL R8, R10, R8, !P0 ;  /* 0x000000080a087207 */ /* 0x000fe40004000000 */
[----:B------:R-:W-:Y:S01]  /*3f90*/  SEL R2, R11, R12, !P4 ;  /* 0x0000000c0b027207 */ /* 0x000fe20006000000 */
[----:B------:R-:W-:Y:S01]  /*3fa0*/  IMAD R12, R40, R9, RZ ;  /* 0x00000009280c7224 */ /* 0x000fe200078e02ff */
[C---:B------:R-:W-:Y:S01]  /*3fb0*/  ISETP.GE.AND P0, PT, R8.reuse, R0, PT ;  /* 0x000000000800720c */ /* 0x040fe20003f06270 */
[----:B------:R-:W-:Y:S03]  /*3fc0*/  IMAD.HI.U32 R0, R8, R4, RZ ;  /* 0x0000000408007227 */ /* 0x000fe600078e00ff */
[----:B------:R-:W-:Y:S02]  /*3fd0*/  ISETP.GE.OR P0, PT, R2, R12, P0 ;  /* 0x0000000c0200720c */ /* 0x000fe40000706670 */
[-C--:B------:R-:W-:Y:S04]  /*3fe0*/  SHF.R.U32.HI R0, RZ, R5.reuse, R0 ;  /* 0x00000005ff007219 */ /* 0x080fe80000011600 */
[----:B------:R-:W-:Y:S05]  /*3ff0*/  SEL R13, R8, R0, !P2 ;  /* 0x00000000080d7207 */ /* 0x000fea0005000000 */
[----:B------:R-:W-:Y:S02]  /*4000*/  IMAD.MOV R12, RZ, RZ, -R13 ;  /* 0x000000ffff0c7224 */ /* 0x000fe400078e0a0d */
[----:B------:R-:W-:Y:S04]  /*4010*/  @!P0 IMAD.HI.U32 R0, R2, R4, RZ ;  /* 0x0000000402008227 */ /* 0x000fe800078e00ff */
[----:B------:R-:W-:Y:S01]  /*4020*/  IMAD R12, R40, R12, R8 ;  /* 0x0000000c280c7224 */ /* 0x000fe200078e0208 */
[----:B------:R-:W-:Y:S04]  /*4030*/  @!P0 SHF.R.U32.HI R0, RZ, R5, R0 ;  /* 0x00000005ff008219 */ /* 0x000fe80000011600 */
[----:B------:R-:W-:Y:S04]  /*4040*/  @!P0 SEL R0, R2, R0, !P2 ;  /* 0x0000000002008207 */ /* 0x000fe80005000000 */
[----:B------:R-:W-:Y:S01]  /*4050*/  @!P0 IADD3 R13, PT, PT, R13, -R0, RZ ;  /* 0x800000000d0d8210 */ /* 0x000fe20007ffe0ff */
[----:B------:R-:W-:Y:S01]  /*4060*/  @!P0 IMAD R0, R9, R12, R0 ;  /* 0x0000000c09008224 */ /* 0x000fe200078e0200 */
[----:B------:R-:W-:Y:S01]  /*4070*/  IADD3 R9, PT, PT, -R8, RZ, RZ ;  /* 0x000000ff08097210 */ /* 0x000fe20007ffe1ff */
[--C-:B------:R-:W-:Y:S02]  /*4080*/  IMAD.MOV R12, RZ, RZ, -R2.reuse ;  /* 0x000000ffff0c7224 */ /* 0x100fe400078e0a02 */
[----:B------:R-:W-:Y:S02]  /*4090*/  @!P0 IMAD R8, R13, R40, R2 ;  /* 0x000000280d088224 */ /* 0x000fe400078e0202 */
[----:B------:R-:W-:Y:S02]  /*40a0*/  @!P0 IMAD.MOV.U32 R2, RZ, RZ, R0 ;  /* 0x000000ffff028224 */ /* 0x000fe400078e0000 */
[----:B------:R-:W-:Y:S02]  /*40b0*/  IMAD R11, R3, R12, R11 ;  /* 0x0000000c030b7224 */ /* 0x000fe400078e020b */
[----:B------:R-:W-:Y:S02]  /*40c0*/  IMAD R10, R6, R9, R10 ;  /* 0x00000009060a7224 */ /* 0x000fe400078e020a */
[----:B------:R-:W-:Y:S02]  /*40d0*/  IMAD R11, R2, R3, R11 ;  /* 0x00000003020b7224 */ /* 0x000fe400078e020b */
[----:B------:R-:W-:Y:S02]  /*40e0*/  IMAD R10, R8, R6, R10 ;  /* 0x00000006080a7224 */ /* 0x000fe400078e020a */
.L_x_70:
[----:B------:R-:W-:Y:S05]  /*40f0*/  BRA.U UP1, `(.L_x_71) ;  /* 0x0000000101107547 */ /* 0x000fea000b800000 */
[----:B------:R-:W-:Y:S04]  /*4100*/  MOV R2, UR6 ;  /* 0x0000000600027c02 */ /* 0x000fe80008000f00 */
[----:B------:R-:W-:Y:S04]  /*4110*/  SHF.L.U32 R2, R2, 0x1f, RZ ;  /* 0x0000001f02027819 */ /* 0x000fe800000006ff */
[----:B------:R-:W2:Y:S02]  /*4120*/  SYNCS.PHASECHK.TRANS64.TRYWAIT P0, [UR7+0x98], R2 ;  /* 0x00009802ff0075a7 */ /* 0x000ea40008001107 */
[----:B--2---:R-:W-:Y:S05]  /*4130*/  @!P0 BRA `(.L_x_72) ;  /* 0x0000005400d08947 */ /* 0x004fea0003800000 */
.L_x_71:
[----:B------:R-:W-:Y:S02]  /*4140*/  R2UR UR35, R15 ;  /* 0x000000000f2372ca */ /* 0x000fe400000e0000 */
[----:B------:R-:W-:Y:S02]  /*4150*/  R2UR UR34, R14 ;  /* 0x000000000e2272ca */ /* 0x000fe400000e0000 */
[----:B------:R-:W-:Y:S02]  /*4160*/  ISETP.NE.U32.AND P2, PT, RZ, UR4, PT ;  /* 0x00000004ff007c0c */ /* 0x000fe4000bf45070 */
[----:B------:R-:W-:Y:S02]  /*4170*/  SHF.L.U32 R14, R29, 0x1f, RZ ;  /* 0x0000001f1d0e7819 */ /* 0x000fe400000006ff */
[----:B------:R-:W-:Y:S05]  /*4180*/  ISETP.NE.AND.EX P2, PT, RZ, UR5, PT, P2 ;  /* 0x00000005ff007c0c */ /* 0x000fea000bf45320 */
[----:B------:R-:W-:Y:S02]  /*4190*/  USHF.L.U32 UR35, UR35, 0x6, URZ ;  /* 0x0000000623237899 */ /* 0x000fe400080006ff */
[----:B------:R-:W-:Y:S01]  /*41a0*/  USHF.L.U32 UR34, UR34, 0x8, URZ ;  /* 0x0000000822227899 */ /* 0x000fe200080006ff */
[----:B------:R-:W-:Y:S11]  /*41b0*/  BRA.U !UP3, `(.L_x_73) ;  /* 0x000000010b347547 */ /* 0x000ff6000b800000 */
[----:B------:R-:W-:Y:S01]  /*41c0*/  UPLOP3.LUT UP0, UPT, UPT, UPT, UP2, 0x80, 0x8 ;  /* 0x000000000008789c */ /* 0x000fe20003f0f020 */
[----:B--2---:R-:W-:Y:S02]  /*41d0*/  HFMA2 R0, -RZ, RZ, 0, 5.9604644775390625e-08 ;  /* 0x00000001ff007431 */ /* 0x004fe400000001ff */
[----:B------:R-:W-:Y:S03]  /*41e0*/  IMAD.MOV.U32 R96, RZ, RZ, 0x1 ;  /* 0x00000001ff607424 */ /* 0x000fe600078e00ff */
[----:B------:R-:W-:Y:S05]  /*41f0*/  PLOP3.LUT P0, PT, PT, PT, UP0, 0x80, 0x8 ;  /* 0x000000000008781c */ /* 0x000fea0003f0f008 */
[----:B------:R-:W2:Y:S01]  /*4200*/  @UP0 LDCU.64 UR10, c[0x0][0x888] ;  /* 0x00011100ff0a07ac */ /* 0x000ea20008000a00 */
[----:B------:R-:W-:Y:S07]  /*4210*/  @UP0 UIMAD UR8, UR36, UR4, URZ ;  /* 0x00000004240802a4 */ /* 0x000fee000f8e02ff */
[----:B------:R-:W-:Y:S01]  /*4220*/  @!P0 PRMT R96, R0, 0x7610, R96 ;  /* 0x0000761000608816 */ /* 0x000fe20000000060 */
[----:B--2---:R-:W-:Y:S03]  /*4230*/  @UP0 UIMAD.WIDE UR10, UR8, 0x4, UR10 ;  /* 0x00000004080a08a5 */ /* 0x004fe6000f8e020a */
[----:B------:R-:W2:Y:S03]  /*4240*/  @!UP0 LDCU UR8, c[0x0][0x880] ;  /* 0x00011000ff0887ac */ /* 0x000ea60008000800 */
[----:B------:R-:W-:Y:S01]  /*4250*/  IMAD.U32 R8, RZ, RZ, UR10 ;  /* 0x0000000aff087e24 */ /* 0x000fe2000f8e00ff */
[----:B------:R-:W-:Y:S05]  /*4260*/  MOV R9, UR11 ;  /* 0x0000000b00097c02 */ /* 0x000fea0008000f00 */
[----:B-----5:R3:W5:Y:S02]  /*4270*/  @P0 LDG.E R49, desc[UR46][R8.64] ;  /* 0x0000002e08310981 */ /* 0x020764000c1e1900 */
[----:B--23--:R-:W-:Y:S07]  /*4280*/  @!P0 IMAD.U32 R49, RZ, RZ, UR8 ;  /* 0x00000008ff318e24 */ /* 0x00cfee000f8e00ff */
.L_x_73:
[----:B-----5:R-:W-:Y:S01]  /*4290*/  @!P2 FSETP.EQ.AND P0, PT, R49, RZ, PT ;  /* 0x000000ff3100a20b */ /* 0x020fe20003f02000 */
[----:B------:R-:W-:Y:S01]  /*42a0*/  @!UPT UIADD3 URZ, UPT, UPT, URZ, URZ, URZ ;  /* 0x000000fffffff290 */ /* 0x000fe2000fffe0ff */
[----:B------:R-:W-:Y:S11]  /*42b0*/  @!P2 BRA `(.L_x_74) ;  /* 0x000000000014a947 */ /* 0x000ff60003800000 */
[----:B------:R-:W-:Y:S02]  /*42c0*/  LOP3.LUT P2, RZ, R96, 0xff, RZ, 0xc0, !PT ;  /* 0x000000ff60ff7812 */ /* 0x000fe4000784c0ff */
[----:B------:R-:W-:Y:S04]  /*42d0*/  PLOP3.LUT P0, PT, PT, PT, UP0, 0x80, 0x8 ;  /* 0x000000000008781c */ /* 0x000fe80003f0f008 */
[----:B------:R-:W-:Y:S07]  /*42e0*/  PLOP3.LUT P0, PT, P0, PT, PT, 0x8, 0x80 ;  /* 0x000000000080781c */ /* 0x000fee000070e170 */
[----:B------:R-:W-:Y:S11]  /*42f0*/  @P2 FSETP.EQ.AND P0, PT, R49, RZ, PT ;  /* 0x000000ff3100220b */ /* 0x000ff60003f02000 */
[----:B------:R-:W-:Y:S02]  /*4300*/  @!UPT UIADD3 URZ, UPT, UPT, URZ, URZ, URZ ;  /* 0x000000fffffff290 */ /* 0x000fe4000fffe0ff */
.L_x_74:
[----:B------:R-:W3:Y:S01]  /*4310*/  SYNCS.PHASECHK.TRANS64.TRYWAIT P2, [UR7+0x70], R14 ;  /* 0x0000700eff0075a7 */ /* 0x000ee20008041107 */
[----:B------:R-:W-:Y:S04]  /*4320*/  ELECT P4, URZ, PT ;  /* 0x0000000000ff782f */ /* 0x000fe80003880000 */
[----:B------:R-:W-:Y:S11]  /*4330*/  PLOP3.LUT P4, PT, P0, P4, PT, 0xf2, 0x2f ;  /* 0x00000000002f781c */ /* 0x000ff60000789e72 */
[----:B------:R-:W-:Y:S02]  /*4340*/  @!UPT UIADD3 URZ, UPT, UPT, URZ, URZ, URZ ;  /* 0x000000fffffff290 */ /* 0x000fe4000fffe0ff */
[----:B-1----:R-:W-:Y:S05]  /*4350*/  @!P4 IADD3 R8, P0, PT, R30, 0x580, RZ ;  /* 0x000005801e08c810 */ /* 0x002fea0007f1e0ff */
[----:B--2---:R-:W-:Y:S01]  /*4360*/  @!P4 IMAD.X R2, RZ, RZ, R31, P0 ;  /* 0x000000ffff02c224 */ /* 0x004fe200000e061f */
[----:B---3--:R-:W-:Y:S07]  /*4370*/  @!P2 BRA `(.L_x_75) ;  /* 0x000000540058a947 */ /* 0x008fee0003800000 */
.L_x_158:
[----:B------:R-:W-:Y:S01]  /*4380*/  @!P4 R2UR UR8, R2 ;  /* 0x000000000208c2ca */ /* 0x000fe200000e0000 */
[----:B------:R-:W-:Y:S01]  /*4390*/  VOTEU.ALL UP1, P4 ;  /* 0x0000000000ff7886 */ /* 0x000fe20002020000 */
[----:B------:R-:W-:Y:S01]  /*43a0*/  @!P4 R2UR UR9, R8 ;  /* 0x000000000809c2ca */ /* 0x000fe200000e0000 */
[----:B-1----:R-:W-:Y:S01]  /*43b0*/  @!P4 IMAD.MOV.U32 R0, RZ, RZ, 0x1000 ;  /* 0x00001000ff00c424 */ /* 0x002fe200078e00ff */
[----:B------:R-:W-:Y:S01]  /*43c0*/  UMOV UR10, 0x0 ;  /* 0x00000000000a7882 */ /* 0x000fe20000000000 */
[----:B------:R-:W-:Y:S01]  /*43d0*/  UMOV UR11, 0x10000000 ;  /* 0x10000000000b7882 */ /* 0x000fe20000000000 */
[----:B------:R-:W-:Y:S01]  /*43e0*/  @!UP1 UIADD3 UR32, UPT, UPT, UR7, 0x200, URZ ;  /* 0x0000020007209890 */ /* 0x000fe2000fffe0ff */
[----:B------:R-:W-:Y:S06]  /*43f0*/  VOTEU.ALL UP1, P4 ;  /* 0x0000000000ff7886 */ /* 0x000fec0002020000 */
[----:B------:R-:W-:Y:S01]  /*4400*/  IMAD.U32 R9, RZ, RZ, UR8 ;  /* 0x00000008ff097e24 */ /* 0x000fe2000f8e00ff */
[----:B------:R-:W-:Y:S01]  /*4410*/  UPRMT UR8, UR37, 0x654, UR33 ;  /* 0x0000065425087896 */ /* 0x000fe20008000021 */
[----:B------:R-:W-:Y:S03]  /*4420*/  IMAD.U32 R8, RZ, RZ, UR9 ;  /* 0x00000009ff087e24 */ /* 0x000fe6000f8e00ff */
[----:B------:R-:W-:Y:S02]  /*4430*/  @!P4 R2UR UR15, R9 ;  /* 0x00000000090fc2ca */ /* 0x000fe400000e0000 */
[----:B------:R-:W-:Y:S02]  /*4440*/  @!P4 R2UR UR14, R8 ;  /* 0x00000000080ec2ca */ /* 0x000fe400000e0000 */
[----:B------:R-:W-:Y:S05]  /*4450*/  @!P4 IADD3 R8, P0, PT, R30, 0x580, RZ ;  /* 0x000005801e08c810 */ /* 0x000fea0007f1e0ff */
[----:B------:R-:W-:Y:S06]  /*4460*/  @!P4 IMAD.X R2, RZ, RZ, R31, P0 ;  /* 0x000000ffff02c224 */ /* 0x000fec00000e061f */
[----:B------:R1:W-:Y:S01]  /*4470*/  @!UP1 UTMALDG.3D [UR32], [UR14], desc[UR10] ;  /* 0x00000a200e0095b4 */ /* 0x0003e20008011000 */
[----:B------:R1:W-:Y:S01]  /*4480*/  @!P4 SYNCS.ARRIVE.TRANS64.RED.A0TR RZ, [UR7+0x50], R0 ;  /* 0x00005000ffffc9a7 */ /* 0x0003e20008300407 */
[----:B------:R-:W-:Y:S01]  /*4490*/  SYNCS.ARRIVE.TRANS64.RED.A1T0 RZ, [UR8], RZ ;  /* 0x000000ffffff79a7 */ /* 0x000fe20008100408 */
[----:B------:R-:W2:Y:S02]  /*44a0*/  SYNCS.PHASECHK.TRANS64.TRYWAIT P2, [UR7+0x78], R14 ;  /* 0x0000780eff0075a7 */ /* 0x000ea40008041107 */
[----:B-12---:R-:W-:Y:S05]  /*44b0*/  @!P2 BRA `(.L_x_76) ;  /* 0x000000540020a947 */ /* 0x006fea0003800000 */
.L_x_160:
[----:B------:R-:W-:Y:S01]  /*44c0*/  @!P4 R2UR UR8, R2 ;  /* 0x000000000208c2ca */ /* 0x000fe200000e0000 */
[----:B------:R-:W-:Y:S01]  /*44d0*/  VOTEU.ALL UP1, P4 ;  /* 0x0000000000ff7886 */ /* 0x000fe20002020000 */
[----:B------:R-:W-:Y:S01]  /*44e0*/  @!P4 R2UR UR9, R8 ;  /* 0x000000000809c2ca */ /* 0x000fe200000e0000 */
[----:B-1----:R-:W-:Y:S01]  /*44f0*/  @!P4 IMAD.MOV.U32 R0, RZ, RZ, 0x1000 ;  /* 0x00001000ff00c424 */ /* 0x002fe200078e00ff */
[----:B------:R-:W-:Y:S01]  /*4500*/  UMOV UR10, 0x0 ;  /* 0x00000000000a7882 */ /* 0x000fe20000000000 */
[----:B------:R-:W-:Y:S01]  /*4510*/  UMOV UR11, 0x10000000 ;  /* 0x10000000000b7882 */ /* 0x000fe20000000000 */
[----:B------:R-:W-:Y:S02]  /*4520*/  @!UP1 UIADD3 UR26, UPT, UPT, UR34, 0x40, URZ ;  /* 0x00000040221a9890 */ /* 0x000fe4000fffe0ff */
[----:B------:R-:W-:Y:S01]  /*4530*/  @!UP1 UIADD3 UR24, UPT, UPT, UR7, 0x1200, URZ ;  /* 0x0000120007189890 */ /* 0x000fe2000fffe0ff */
[----:B------:R-:W-:Y:S01]  /*4540*/  VOTEU.ALL UP1, P4 ;  /* 0x0000000000ff7886 */ /* 0x000fe20002020000 */
[----:B------:R-:W-:Y:S01]  /*4550*/  UMOV UR27, UR35 ;  /* 0x00000023001b7c82 */ /* 0x000fe20008000000 */
[----:B------:R-:W-:Y:S02]  /*4560*/  UMOV UR28, UR36 ;  /* 0x00000024001c7c82 */ /* 0x000fe40008000000 */
        /* <DEDUP_REMOVED lines=12> */
.L_x_162:
[----:B------:R-:W2:Y:S01]  /*4630*/  LDC.64 R12, c[0x0][0xb18] ;  /* 0x0002c600ff0c7b82 */ /* 0x000ea20000000a00 */
[----:B------:R-:W-:Y:S01]  /*4640*/  @!P4 R2UR UR8, R2 ;  /* 0x000000000208c2ca */ /* 0x000fe200000e0000 */
[----:B------:R-:W-:Y:S01]  /*4650*/  VOTEU.ALL UP1, P4 ;  /* 0x0000000000ff7886 */ /* 0x000fe20002020000 */
[----:B------:R-:W-:Y:S01]  /*4660*/  @!P4 R2UR UR9, R8 ;  /* 0x000000000809c2ca */ /* 0x000fe200000e0000 */
[----:B-1----:R-:W-:Y:S01]  /*4670*/  @!P4 IMAD.MOV.U32 R0, RZ, RZ, 0x1000 ;  /* 0x00001000ff00c424 */ /* 0x002fe200078e00ff */
[----:B------:R-:W-:Y:S03]  /*4680*/  UMOV UR10, 0x0 ;  /* 0x00000000000a7882 */ /* 0x000fe60000000000 */
[----:B------:R-:W1:Y:S01]  /*4690*/  @!P1 LDC R2, c[0x0][0xb0c] ;  /* 0x0002c300ff029b82 */ /* 0x000e620000000800 */
[----:B------:R-:W-:Y:S01]  /*46a0*/  @!UP1 UIADD3 UR18, UPT, UPT, UR34, 0x80, URZ ;  /* 0x0000008022129890 */ /* 0x000fe2000fffe0ff */
[----:B------:R-:W-:Y:S01]  /*46b0*/  @P3 SHF.R.U32.HI R26, RZ, 0x10, R21 ;  /* 0x00000010ff1a3819 */ /* 0x000fe20000011615 */
[----:B------:R-:W-:Y:S01]  /*46c0*/  @!UP1 UIADD3 UR16, UPT, UPT, UR7, 0x2200, URZ ;  /* 0x0000220007109890 */ /* 0x000fe2000fffe0ff */
[----:B------:R-:W-:Y:S01]  /*46d0*/  VIADD R28, R28, 0x1 ;  /* 0x000000011c1c7836 */ /* 0x000fe20000000000 */
[----:B------:R-:W-:Y:S01]  /*46e0*/  VOTEU.ALL UP1, P4 ;  /* 0x0000000000ff7886 */ /* 0x000fe20002020000 */
[----:B------:R-:W-:Y:S01]  /*46f0*/  UMOV UR11, 0x10000000 ;  /* 0x10000000000b7882 */ /* 0x000fe20000000000 */
[----:B------:R-:W-:Y:S01]  /*4700*/  UMOV UR19, UR35 ;  /* 0x0000002300137c82 */ /* 0x000fe20008000000 */
[----:B------:R-:W-:Y:S01]  /*4710*/  IMAD.U32 R9, RZ, RZ, UR8 ;  /* 0x00000008ff097e24 */ /* 0x000fe2000f8e00ff */
[----:B------:R-:W-:Y:S01]  /*4720*/  UMOV UR20, UR36 ;  /* 0x0000002400147c82 */ /* 0x000fe20008000000 */
[----:B------:R-:W-:Y:S01]  /*4730*/  IMAD.U32 R8, RZ, RZ, UR9 ;  /* 0x00000009ff087e24 */ /* 0x000fe2000f8e00ff */
[----:B------:R-:W-:Y:S02]  /*4740*/  UPRMT UR8, UR37, 0x654, UR17 ;  /* 0x0000065425087896 */ /* 0x000fe40008000011 */
[----:B------:R-:W-:Y:S02]  /*4750*/  @!P4 R2UR UR15, R9 ;  /* 0x00000000090fc2ca */ /* 0x000fe400000e0000 */
[----:B------:R-:W-:Y:S02]  /*4760*/  @!P4 R2UR UR14, R8 ;  /* 0x00000000080ec2ca */ /* 0x000fe400000e0000 */
[----:B------:R-:W3:Y:S11]  /*4770*/  LDC.64 R8, c[0x0][0xb10] ;  /* 0x0002c400ff087b82 */ /* 0x000ef60000000a00 */
[----:B------:R1:W-:Y:S01]  /*4780*/  @!UP1 UTMALDG.3D [UR16], [UR14], desc[UR10] ;  /* 0x00000a100e0095b4 */ /* 0x0003e20008011000 */
[----:B------:R5:W-:Y:S01]  /*4790*/  @!P4 SYNCS.ARRIVE.TRANS64.RED.A0TR RZ, [UR7+0x60], R0 ;  /* 0x00006000ffffc9a7 */ /* 0x000be20008300407 */
[C---:B---3--:R-:W-:Y:S01]  /*47a0*/  @!P1 IMAD.HI.U32 R8, R11.reuse, R8, RZ ;  /* 0x000000080b089227 */ /* 0x048fe200078e00ff */
[----:B--2---:R-:W-:Y:S02]  /*47b0*/  @!P1 ISETP.NE.AND P0, PT, R12, 0x1, PT ;  /* 0x000000010c00980c */ /* 0x004fe40003f05270 */
[----:B-1----:R-:W-:Y:S01]  /*47c0*/  @!P1 ISETP.NE.AND P2, PT, R2, 0x1, PT ;  /* 0x000000010200980c */ /* 0x002fe20003f45270 */
[----:B------:R-:W-:Y:S01]  /*47d0*/  SYNCS.ARRIVE.TRANS64.RED.A1T0 RZ, [UR8], RZ ;  /* 0x000000ffffff79a7 */ /* 0x000fe20008100408 */
[C---:B------:R-:W-:Y:S01]  /*47e0*/  @!P1 IMAD.HI.U32 R13, R10.reuse, R13, RZ ;  /* 0x0000000d0a0d9227 */ /* 0x040fe200078e00ff */
[----:B------:R-:W-:Y:S04]  /*47f0*/  @!P1 SHF.R.U32.HI R8, RZ, R9, R8 ;  /* 0x00000009ff089219 */ /* 0x000fe80000011608 */
[----:B------:R-:W-:Y:S01]  /*4800*/  @!P1 SEL R8, R11, R8, !P2 ;  /* 0x000000080b089207 */ /* 0x000fe20005000000 */
[----:B------:R-:W1:Y:S01]  /*4810*/  SYNCS.PHASECHK.TRANS64.TRYWAIT P5, [UR7+0x88], R14 ;  /* 0x0000880eff0075a7 */ /* 0x000e6200080a1107 */
[----:B-----5:R-:W2:Y:S02]  /*4820*/  @!P1 LDC R0, c[0x0][0xb20] ;  /* 0x0002c800ff009b82 */ /* 0x020ea40000000800 */
[----:B--2---:R-:W-:Y:S04]  /*4830*/  @!P1 SHF.R.U32.HI R0, RZ, R0, R13 ;  /* 0x00000000ff009219 */ /* 0x004fe8000001160d */
[----:B------:R-:W-:Y:S05]  /*4840*/  @!P1 SEL R9, R10, R0, !P0 ;  /* 0x000000000a099207 */ /* 0x000fea0004000000 */
[----:B------:R-:W-:Y:S02]  /*4850*/  @!P1 IMAD.IADD R0, R9, 0x1, -R8 ;  /* 0x0000000109009824 */ /* 0x000fe400078e0a08 */
[----:B------:R-:W-:Y:S02]  /*4860*/  @!P1 IMAD.IADD R8, R8, 0x1, -R9 ;  /* 0x0000000108089824 */ /* 0x000fe400078e0a09 */
[----:B------:R-:W-:Y:S02]  /*4870*/  @!P1 IMAD R11, R0, R2, R11 ;  /* 0x00000002000b9224 */ /* 0x000fe400078e020b */
[----:B------:R-:W-:Y:S01]  /*4880*/  @!P1 IMAD R10, R8, R12, R10 ;  /* 0x0000000c080a9224 */ /* 0x000fe200078e020a */
[----:B-1----:R-:W-:Y:S06]  /*4890*/  @!P5 BRA `(.L_x_78) ;  /* 0x000000500058d947 */ /* 0x002fec0003800000 */
.L_x_164:
[----:B------:R-:W-:Y:S01]  /*48a0*/  @!P4 IADD3 R2, P0, PT, R30, 0x580, RZ ;  /* 0x000005801e02c810 */ /* 0x000fe20007f1e0ff */
[----:B------:R-:W-:Y:S01]  /*48b0*/  VOTEU.ALL UP1, P4 ;  /* 0x0000000000ff7886 */ /* 0x000fe20002020000 */
[----:B------:R-:W-:Y:S01]  /*48c0*/  UMOV UR18, 0x0 ;  /* 0x0000000000127882 */ /* 0x000fe20000000000 */
[----:B------:R-:W-:Y:S01]  /*48d0*/  UMOV UR19, 0x10000000 ;  /* 0x1000000000137882 */ /* 0x000fe20000000000 */
[----:B------:R-:W-:Y:S01]  /*48e0*/  @!P4 R2UR UR9, R2 ;  /* 0x000000000209c2ca */ /* 0x000fe200000e0000 */
[----:B-1----:R-:W-:Y:S01]  /*48f0*/  @!P4 IMAD.X R0, RZ, RZ, R31, P0 ;  /* 0x000000ffff00c224 */ /* 0x002fe200000e061f */
[----:B------:R-:W-:Y:S01]  /*4900*/  @!UP1 UIADD3 UR10, UPT, UPT, UR34, 0xc0, URZ ;  /* 0x000000c0220a9890 */ /* 0x000fe2000fffe0ff */
[----:B------:R-:W-:Y:S01]  /*4910*/  ISETP.NE.AND P0, PT, R28, 0x2, PT ;  /* 0x000000021c00780c */ /* 0x000fe20003f05270 */
[----:B------:R-:W-:Y:S01]  /*4920*/  UMOV UR11, UR35 ;  /* 0x00000023000b7c82 */ /* 0x000fe20008000000 */
[----:B------:R-:W-:Y:S01]  /*4930*/  UMOV UR12, UR36 ;  /* 0x00000024000c7c82 */ /* 0x000fe20008000000 */
[----:B------:R-:W-:Y:S01]  /*4940*/  @!P4 R2UR UR8, R0 ;  /* 0x000000000008c2ca */ /* 0x000fe200000e0000 */
[----:B------:R-:W-:Y:S01]  /*4950*/  IMAD.IADD R14, R10, 0x1, R94 ;  /* 0x000000010a0e7824 */ /* 0x000fe200078e025e */
[----:B------:R-:W-:Y:S01]  /*4960*/  @P3 R2UR UR36, R26 ;  /* 0x000000001a2432ca */ /* 0x000fe200000e0000 */
[----:B------:R-:W-:Y:S01]  /*4970*/  IMAD.IADD R15, R11, 0x1, R95 ;  /* 0x000000010b0f7824 */ /* 0x000fe200078e025f */
[----:B------:R-:W-:Y:S02]  /*4980*/  SEL R0, RZ, 0x1, P0 ;  /* 0x00000001ff007807 */ /* 0x000fe40000000000 */
[----:B------:R-:W-:Y:S01]  /*4990*/  LOP3.LUT R29, R29, 0x1, RZ, 0x3c, !PT ;  /* 0x000000011d1d7812 */ /* 0x000fe200078e3cff */
[----:B------:R-:W-:Y:S01]  /*49a0*/  IMAD.U32 R8, RZ, RZ, UR9 ;  /* 0x00000009ff087e24 */ /* 0x000fe2000f8e00ff */
[----:B------:R-:W-:Y:S01]  /*49b0*/  @!UP1 UIADD3 UR9, UPT, UPT, UR7, 0x68, URZ ;  /* 0x0000006807099890 */ /* 0x000fe2000fffe0ff */
[----:B------:R-:W-:Y:S02]  /*49c0*/  LOP3.LUT R27, R27, R0, RZ, 0x3c, !PT ;  /* 0x000000001b1b7212 */ /* 0x000fe400078e3cff */
[----:B------:R-:W-:Y:S02]  /*49d0*/  SEL R28, R28, RZ, P0 ;  /* 0x000000ff1c1c7207 */ /* 0x000fe40000000000 */
[----:B------:R-:W-:Y:S01]  /*49e0*/  IMAD.U32 R9, RZ, RZ, UR8 ;  /* 0x00000008ff097e24 */ /* 0x000fe2000f8e00ff */
[----:B------:R-:W-:Y:S01]  /*49f0*/  @!P4 R2UR UR14, R8 ;  /* 0x00000000080ec2ca */ /* 0x000fe200000e0000 */
[----:B------:R-:W-:Y:S01]  /*4a00*/  @!UP1 UIADD3 UR8, UPT, UPT, UR7, 0x3200, URZ ;  /* 0x0000320007089890 */ /* 0x000fe2000fffe0ff */
[----:B------:R-:W-:Y:S02]  /*4a10*/  VOTEU.ALL UP1, P4 ;  /* 0x0000000000ff7886 */ /* 0x000fe40002020000 */
[----:B------:R-:W-:Y:S11]  /*4a20*/  @!P4 R2UR UR15, R9 ;  /* 0x00000000090fc2ca */ /* 0x000ff600000e0000 */
[----:B------:R-:W-:Y:S02]  /*4a30*/  @!UPT UIADD3 URZ, UPT, UPT, URZ, URZ, URZ ;  /* 0x000000fffffff290 */ /* 0x000fe4000fffe0ff */
[----:B------:R2:W-:Y:S01]  /*4a40*/  @!UP1 UTMALDG.3D [UR8], [UR14], desc[UR18] ;  /* 0x000012080e0095b4 */ /* 0x0005e20008011000 */
[----:B------:R2:W-:Y:S01]  /*4a50*/  @!P4 SYNCS.ARRIVE.TRANS64.RED.A0TR RZ, [UR7+0x68], R25 ;  /* 0x00006819ffffc9a7 */ /* 0x0005e20008300407 */
[----:B------:R-:W-:Y:S01]  /*4a60*/  UPLOP3.LUT UP1, UPT, UPT, UPT, UPT, 0x80, 0x8 ;  /* 0x000000000008789c */ /* 0x000fe20003f2f070 */
[----:B------:R-:W-:Y:S01]  /*4a70*/  SYNCS.ARRIVE.TRANS64.RED.A1T0 RZ, [UR13], RZ ;  /* 0x000000ffffff79a7 */ /* 0x000fe2000810040d */
[----:B------:R-:W-:Y:S09]  /*4a80*/  @P3 BRA `(.L_x_79) ;  /* 0xfffffff000a03947 */ /* 0x000ff2000383ffff */
[----:B------:R-:W-:-:S04]  /*4a90*/  SHF.L.U32 R2, R29, 0x1f, RZ ;  /* 0x0000001f1d027819 */ /* 0x000fc800000006ff */
[----:B------:R-:W1:Y:S02]  /*4aa0*/  SYNCS.PHASECHK.TRANS64.TRYWAIT P0, [UR7+0x70], R2 ;  /* 0x00007002ff0075a7 */ /* 0x000e640008001107 */
[----:B-1----:R-:W-:Y:S05]  /*4ab0*/  @!P0 BRA `(.L_x_80) ;  /* 0x0000004c00e88947 */ /* 0x002fea0003800000 */
.L_x_166:
[----:B------:R-:W3:Y:S02]  /*4ac0*/  SYNCS.PHASECHK.TRANS64.TRYWAIT P0, [UR7+0x78], R2 ;  /* 0x00007802ff0075a7 */ /* 0x000ee40008001107 */
[----:B---3--:R-:W-:Y:S05]  /*4ad0*/  @!P0 BRA `(.L_x_81) ;  /* 0x0000004c00f88947 */ /* 0x008fea0003800000 */
.L_x_168:
[----:B------:R-:W3:Y:S02]  /*4ae0*/  SYNCS.PHASECHK.TRANS64.TRYWAIT P0, [UR7+0x80], R2 ;  /* 0x00008002ff0075a7 */ /* 0x000ee40008001107 */
[----:B---3--:R-:W-:Y:S05]  /*4af0*/  @!P0 BRA `(.L_x_82) ;  /* 0x0000005000088947 */ /* 0x008fea0003800000 */
.L_x_170:
[----:B-1----:R-:W-:-:S07]  /*4b00*/  MOV R0, UR7 ;  /* 0x0000000700007c02 */ /* 0x002fce0008000f00 */
.L_x_83:
[----:B-1----:R-:W-:-:S04]  /*4b10*/  SHF.L.U32 R2, R29, 0x1f, RZ ;  /* 0x0000001f1d027819 */ /* 0x002fc800000006ff */
[----:B------:R1:W3:Y:S03]  /*4b20*/  SYNCS.PHASECHK.TRANS64.TRYWAIT P0, [R0+URZ+0x88], R2 ;  /* 0x00008802000075a7 */ /* 0x0002e600080011ff */
[----:B---3--:R-:W-:Y:S05]  /*4b30*/  @!P0 NANOSLEEP.SYNCS 0x989680 ;  /* 0x009896800000895d */ /* 0x008fea0003900000 */
[----:B------:R-:W3:Y:S02]  /*4b40*/  @!P0 SYNCS.PHASECHK.TRANS64 P0, [R0+URZ+0x88], R2 ;  /* 0x00008802000085a7 */ /* 0x000ee400080010ff */
[----:B--23--:R-:W-:Y:S05]  /*4b50*/  @P0 EXIT ;  /* 0x000000000000094d */ /* 0x00cfea0003800000 */
[----:B------:R-:W-:Y:S05]  /*4b60*/  BRA `(.L_x_83) ;  /* 0xfffffffc00e87947 */ /* 0x000fea000383ffff */
.L_x_68:
[----:B------:R-:W-:-:S06]  /*4b70*/  UISETP.GE.AND UP1, UPT, UR8, 0x4, UPT ;  /* 0x000000040800788c */ /* 0x000fcc000bf26270 */
[----:B------:R-:W-:-:S13]  /*4b80*/  PLOP3.LUT P0, PT, PT, PT, UP1, 0x80, 0x8 ;  /* 0x000000000008781c */ /* 0x000fda0003f0f018 */
[----:B------:R-:W-:Y:S05]  /*4b90*/  @!P0 EXIT ;  /* 0x000000000000894d */ /* 0x000fea0003800000 */
[----:B------:R-:W-:Y:S01]  /*4ba0*/  BAR.SYNC.DEFER_BLOCKING 0x6, 0xa0 ;  /* 0x0182800000007b1d */ /* 0x000fe20000010000 */
[C---:B------:R-:W-:Y:S01]  /*4bb0*/  IMAD.SHL.U32 R3, R108.reuse, 0x40, RZ ;  /* 0x000000406c037824 */ /* 0x040fe200078e00ff */
[C---:B------:R-:W-:Y:S01]  /*4bc0*/  LOP3.LUT R110, R108.reuse, 0x60, RZ, 0xc0, !PT ;  /* 0x000000606c6e7812 */ /* 0x040fe200078ec0ff */
[C---:B------:R-:W-:Y:S01]  /*4bd0*/  IMAD.SHL.U32 R100, R108.reuse, 0x20, RZ ;  /* 0x000000206c647824 */ /* 0x040fe200078e00ff */
[----:B------:R-:W-:Y:S01]  /*4be0*/  CS2R R106, SRZ ;  /* 0x00000000006a7805 */ /* 0x000fe2000001ff00 */
[C---:B------:R-:W-:Y:S01]  /*4bf0*/  IMAD.SHL.U32 R4, R108.reuse, 0x2, RZ ;  /* 0x000000026c047824 */ /* 0x040fe200078e00ff */
[----:B------:R-:W-:Y:S02]  /*4c00*/  UMOV UR49, 0x400 ;  /* 0x0000040000317882 */ /* 0x000fe40000000000 */
[----:B------:R-:W1:Y:S01]  /*4c10*/  LDC R99, c[0x0][0x370] ;  /* 0x0000dc00ff637b82 */ /* 0x000e620000000800 */
[----:B------:R-:W-:Y:S01]  /*4c20*/  ULEA UR49, UR37, UR49, 0x18 ;  /* 0x0000003125317291 */ /* 0x000fe2000f8ec0ff */
[----:B------:R-:W-:Y:S01]  /*4c30*/  LOP3.LUT R2, R3, 0x180, RZ, 0xc0, !PT ;  /* 0x0000018003027812 */ /* 0x000fe200078ec0ff */
[----:B------:R-:W-:Y:S01]  /*4c40*/  IMAD.U32 R46, R108, 0x10000, RZ ;  /* 0x000100006c2e7824 */ /* 0x000fe200078e00ff */
[----:B------:R-:W-:Y:S01]  /*4c50*/  LOP3.LUT R100, R100, 0xc00, RZ, 0xc0, !PT ;  /* 0x00000c0064647812 */ /* 0x000fe200078ec0ff */
[----:B------:R-:W-:Y:S01]  /*4c60*/  UIADD3 UR4, UPT, UPT, UR49, 0x4200, URZ ;  /* 0x0000420031047890 */ /* 0x000fe2000fffe0ff */
[----:B------:R-:W-:Y:S01]  /*4c70*/  LOP3.LUT R4, R2, 0x20, R4, 0xf8, !PT ;  /* 0x0000002002047812 */ /* 0x000fe200078ef804 */
[----:B------:R-:W-:Y:S01]  /*4c80*/  IMAD.SHL.U32 R2, R108, 0x8, RZ ;  /* 0x000000086c027824 */ /* 0x000fe200078e00ff */
[----:B------:R-:W2:Y:S01]  /*4c90*/  LDC R42, c[0x0][0xb0c] ;  /* 0x0002c300ff2a7b82 */ /* 0x000ea20000000800 */
[----:B------:R-:W-:Y:S01]  /*4ca0*/  LOP3.LUT R100, R100, 0x40, R3, 0xf8, !PT ;  /* 0x0000004064647812 */ /* 0x000fe200078ef803 */
[----:B------:R-:W-:Y:S01]  /*4cb0*/  IMAD.MOV.U32 R45, RZ, RZ, RZ ;  /* 0x000000ffff2d7224 */ /* 0x000fe200078e00ff */
[----:B------:R-:W-:Y:S01]  /*4cc0*/  LOP3.LUT R46, R46, 0x600000, RZ, 0xc0, !PT ;  /* 0x006000002e2e7812 */ /* 0x000fe200078ec0ff */
[----:B------:R-:W-:Y:S01]  /*4cd0*/  IMAD.MOV.U32 R112, RZ, RZ, RZ ;  /* 0x000000ffff707224 */ /* 0x000fe200078e00ff */
[----:B------:R-:W-:-:S02]  /*4ce0*/  LOP3.LUT R108, R108, 0x2, RZ, 0xc0, !PT ;  /* 0x000000026c6c7812 */ /* 0x000fc400078ec0ff */
[----:B------:R-:W-:Y:S02]  /*4cf0*/  CS2R R104, SRZ ;  /* 0x0000000000687805 */ /* 0x000fe4000001ff00 */
[----:B------:R-:W-:Y:S01]  /*4d00*/  LOP3.LUT R2, R4, 0x30, R2, 0x78, !PT ;  /* 0x0000003004027812 */ /* 0x000fe200078e7802 */
[----:B------:R-:W4:Y:S01]  /*4d10*/  LDC R97, c[0x0][0xb20] ;  /* 0x0002c800ff617b82 */ /* 0x000f220000000800 */
[----:B------:R-:W3:Y:S01]  /*4d20*/  LDS R0, [UR49+0x150] ;  /* 0x00015031ff007984 */ /* 0x000ee20008000800 */
[----:B------:R-:W-:Y:S01]  /*4d30*/  LOP3.LUT R100, R100, 0x200, R3, 0xf8, !PT ;  /* 0x0000020064647812 */ /* 0x000fe200078ef803 */
[----:B------:R-:W-:Y:S01]  /*4d40*/  IMAD.MOV R102, RZ, RZ, -R108 ;  /* 0x000000ffff667224 */ /* 0x000fe200078e0a6c */
[----:B------:R-:W1:Y:S01]  /*4d50*/  LDCU.64 UR52, c[0x0][0x348] ;  /* 0x00006900ff3477ac */ /* 0x000e620008000a00 */
[----:B------:R-:W-:Y:S01]  /*4d60*/  IMAD.U32 R109, RZ, RZ, UR4 ;  /* 0x00000004ff6d7e24 */ /* 0x000fe2000f8e00ff */
[----:B------:R-:W-:Y:S02]  /*4d70*/  LOP3.LUT R100, R100, R2, RZ, 0xfc, !PT ;  /* 0x0000000264647212 */ /* 0x000fe400078efcff */
[----:B------:R-:W1:Y:S01]  /*4d80*/  LDC R41, c[0x0][0xb30] ;  /* 0x0002cc00ff297b82 */ /* 0x000e620000000800 */
[----:B------:R-:W1:Y:S01]  /*4d90*/  LDCU.64 UR38, c[0x0][0x888] ;  /* 0x00011100ff2677ac */ /* 0x000e620008000a00 */
[----:B------:R-:W1:Y:S06]  /*4da0*/  LDCU.64 UR44, c[0x0][0x890] ;  /* 0x00011200ff2c77ac */ /* 0x000e6c0008000a00 */
[----:B------:R-:W1:Y:S01]  /*4db0*/  LDC.64 R92, c[0x0][0xb10] ;  /* 0x0002c400ff5c7b82 */ /* 0x000e620000000a00 */
[----:B------:R-:W-:-:S07]  /*4dc0*/  UIADD3 UR48, UPT, UPT, UR49, 0x200, URZ ;  /* 0x0000020031307890 */ /* 0x000fce000fffe0ff */
[----:B------:R-:W1:Y:S08]  /*4dd0*/  LDC.64 R38, c[0x0][0xb18] ;  /* 0x0002c600ff267b82 */ /* 0x000e700000000a00 */
[----:B------:R-:W1:Y:S08]  /*4de0*/  LDC.64 R36, c[0x0][0xb28] ;  /* 0x0002ca00ff247b82 */ /* 0x000e700000000a00 */
[----:B------:R-:W1:Y:S01]  /*4df0*/  LDC.64 R90, c[0x0][0x8b0] ;  /* 0x00022c00ff5a7b82 */ /* 0x000e620000000a00 */
[----:B---3--:R-:W-:-:S07]  /*4e00*/  IMAD.IADD R46, R0, 0x1, R46 ;  /* 0x00000001002e7824 */ /* 0x008fce00078e022e */
[----:B------:R-:W3:Y:S08]  /*4e10*/  LDC.64 R88, c[0x0][0x8a8] ;  /* 0x00022a00ff587b82 */ /* 0x000ef00000000a00 */
[----:B--2-4-:R-:W1:Y:S02]  /*4e20*/  LDC R98, c[0x0][0x374] ;  /* 0x0000dd00ff627b82 */ /* 0x014e640000000800 */
.L_x_125:
[----:B------:R-:W-:Y:S02]  /*4e30*/  LEA R0, R112, UR49, 0x3 ;  /* 0x0000003170007c11 */ /* 0x000fe4000f8e18ff */
[----:B------:R-:W-:Y:S02]  /*4e40*/  SHF.L.U32 R2, R106, 0x1f, RZ ;  /* 0x0000001f6a027819 */ /* 0x000fe400000006ff */
[----:B------:R-:W-:Y:S02]  /*4e50*/  LEA R16, R112, UR49, 0x4 ;  /* 0x0000003170107c11 */ /* 0x000fe4000f8e20ff */
[----:B------:R-:W2:Y:S02]  /*4e60*/  SYNCS.PHASECHK.TRANS64.TRYWAIT P0, [R0+URZ+0xa0], R2 ;  /* 0x0000a002000075a7 */ /* 0x000ea400080011ff */
[----:B-12---:R-:W-:Y:S05]  /*4e70*/  @!P0 BRA `(.L_x_84) ;  /* 0x0000004c00408947 */ /* 0x006fea0003800000 */
.L_x_171:
[----:B------:R-:W4:Y:S01]  /*4e80*/  LDC.64 R10, c[0x0][0xb10] ;  /* 0x0002c400ff0a7b82 */ /* 0x000f220000000a00 */
[----:B------:R-:W3:Y:S01]  /*4e90*/  LDS.128 R16, [R16+0x130] ;  /* 0x0001300010107984 */ /* 0x000ee20000000c00 */
[----:B-1----:R-:W-:Y:S01]  /*4ea0*/  ISETP.NE.AND P1, PT, R41, 0x1, PT ;  /* 0x000000012900780c */ /* 0x002fe20003f25270 */
[----:B--2---:R-:W-:Y:S01]  /*4eb0*/  VIADD R0, R0, 0xb0 ;  /* 0x000000b000007836 */ /* 0x004fe20000000000 */
[----:B------:R-:W-:Y:S04]  /*4ec0*/  ISETP.GE.AND P0, PT, R40, 0x1, PT ;  /* 0x000000012800780c */ /* 0x000fe80003f06270 */
[----:B------:R-:W1:Y:S01]  /*4ed0*/  LDC.64 R8, c[0x0][0xb18] ;  /* 0x0002c600ff087b82 */ /* 0x000e620000000a00 */
[----:B------:R-:W-:Y:S01]  /*4ee0*/  PRMT R0, RZ, 0x654, R0 ;  /* 0x00000654ff007816 */ /* 0x000fe20000000000 */
[----:B------:R-:W-:Y:S01]  /*4ef0*/  @!PT LDS RZ, [RZ] ;  /* 0x00000000fffff984 */ /* 0x000fe20000000800 */
[----:B------:R-:W-:Y:S01]  /*4f00*/  @!PT LDS RZ, [RZ] ;  /* 0x00000000fffff984 */ /* 0x000fe20000000800 */
[----:B------:R-:W-:Y:S01]  /*4f10*/  @!PT LDS RZ, [RZ] ;  /* 0x00000000fffff984 */ /* 0x000fe20000000800 */
[----:B------:R-:W-:Y:S01]  /*4f20*/  @!PT LDS RZ, [RZ] ;  /* 0x00000000fffff984 */ /* 0x000fe20000000800 */
[----:B------:R2:W-:Y:S06]  /*4f30*/  MEMBAR.ALL.CTA ;  /* 0x0000000000007992 */ /* 0x0005ec0000008000 */
[----:B--2---:R-:W2:Y:S01]  /*4f40*/  FENCE.VIEW.ASYNC.S ;  /* 0x00000000000073c6 */ /* 0x004ea20000000000 */
[----:B------:R-:W1:Y:S08]  /*4f50*/  @!P1 LDC R12, c[0x0][0xb20] ;  /* 0x0002c800ff0c9b82 */ /* 0x000e700000000800 */
[----:B------:R-:W1:Y:S01]  /*4f60*/  @!P1 LDC R7, c[0x0][0xb0c] ;  /* 0x0002c300ff079b82 */ /* 0x000e620000000800 */
[----:B--2---:R2:W-:Y:S01]  /*4f70*/  SYNCS.ARRIVE.TRANS64.RED.A1T0 RZ, [R0+URZ], RZ ;  /* 0x000000ff00ff79a7 */ /* 0x0045e200081004ff */
[----:B---3--:R-:W-:Y:S04]  /*4f80*/  LOP3.LUT P4, RZ, R18, 0x1, RZ, 0xc0, !PT ;  /* 0x0000000112ff7812 */ /* 0x008fe8000788c0ff */
[----:B------:R-:W-:Y:S09]  /*4f90*/  P2R R111, PR, RZ, 0x10 ;  /* 0x00000010ff6f7803 */ /* 0x000ff20000000000 */
[----:B------:R-:W-:Y:S02]  /*4fa0*/  @P4 MOV R44, R16 ;  /* 0x00000010002c4202 */ /* 0x000fe40000000f00 */
[----:B------:R-:W-:Y:S01]  /*4fb0*/  @P4 LOP3.LUT R43, R17, 0xffff, RZ, 0xc0, !PT ;  /* 0x0000ffff112b4812 */ /* 0x000fe200078ec0ff */
[----:B--2-4-:R-:W-:Y:S06]  /*4fc0*/  @!P0 BRA `(.L_x_85) ;  /* 0x0000000000a48947 */ /* 0x014fec0003800000 */
[----:B------:R-:W-:Y:S01]  /*4fd0*/  IMAD.HI.U32 R0, R98, R39, RZ ;  /* 0x0000002762007227 */ /* 0x000fe200078e00ff */
[----:B------:R-:W-:Y:S02]  /*4fe0*/  ISETP.NE.AND P0, PT, R38, 0x1, PT ;  /* 0x000000012600780c */ /* 0x000fe40003f05270 */
[----:B------:R-:W-:Y:S01]  /*4ff0*/  ISETP.NE.AND P2, PT, R40, 0x1, PT ;  /* 0x000000012800780c */ /* 0x000fe20003f45270 */
[----:B------:R-:W-:Y:S01]  /*5000*/  IMAD.HI.U32 R4, R99, R92, RZ ;  /* 0x0000005c63047227 */ /* 0x000fe200078e00ff */
[----:B------:R-:W-:Y:S02]  /*5010*/  SHF.R.U32.HI R0, RZ, R97, R0 ;  /* 0x00000061ff007219 */ /* 0x000fe40000011600 */
[----:B------:R-:W-:Y:S01]  /*5020*/  ISETP.NE.AND P3, PT, R42, 0x1, PT ;  /* 0x000000012a00780c */ /* 0x000fe20003f65270 */
[----:B------:R-:W-:Y:S01]  /*5030*/  IMAD.HI.U32 R6, R43, R39, RZ ;  /* 0x000000272b067227 */ /* 0x000fe200078e00ff */
[-C--:B------:R-:W-:Y:S02]  /*5040*/  SHF.R.U32.HI R4, RZ, R93.reuse, R4 ;  /* 0x0000005dff047219 */ /* 0x080fe40000011604 */
[----:B------:R-:W-:Y:S01]  /*5050*/  SEL R0, R98, R0, !P0 ;  /* 0x0000000062007207 */ /* 0x000fe20004000000 */
[----:B------:R-:W-:Y:S01]  /*5060*/  IMAD.HI.U32 R5, R44, R92, RZ ;  /* 0x0000005c2c057227 */ /* 0x000fe200078e00ff */
[----:B------:R-:W-:Y:S03]  /*5070*/  SEL R4, R99, R4, !P3 ;  /* 0x0000000463047207 */ /* 0x000fe60005800000 */
[-C--:B------:R-:W-:Y:S01]  /*5080*/  IMAD.HI.U32 R3, R0, R36.reuse, RZ ;  /* 0x0000002400037227 */ /* 0x080fe200078e00ff */
[----:B------:R-:W-:Y:S03]  /*5090*/  SHF.R.U32.HI R5, RZ, R93, R5 ;  /* 0x0000005dff057219 */ /* 0x000fe60000011605 */
[----:B------:R-:W-:Y:S01]  /*50a0*/  IMAD.HI.U32 R2, R4, R36, RZ ;  /* 0x0000002404027227 */ /* 0x000fe200078e00ff */
[----:B------:R-:W-:Y:S02]  /*50b0*/  @P2 SHF.R.U32.HI R0, RZ, R37, R3 ;  /* 0x00000025ff002219 */ /* 0x000fe40000011603 */
[----:B------:R-:W-:Y:S02]  /*50c0*/  SHF.R.U32.HI R3, RZ, R97, R6 ;  /* 0x00000061ff037219 */ /* 0x000fe40000011606 */
[----:B------:R-:W-:Y:S01]  /*50d0*/  @P2 SHF.R.U32.HI R4, RZ, R37, R2 ;  /* 0x00000025ff042219 */ /* 0x000fe20000011602 */
[----:B------:R-:W-:Y:S01]  /*50e0*/  IMAD R0, R40, R0, RZ ;  /* 0x0000000028007224 */ /* 0x000fe200078e02ff */
[----:B------:R-:W-:Y:S02]  /*50f0*/  SEL R3, R43, R3, !P0 ;  /* 0x000000032b037207 */ /* 0x000fe40004000000 */
[----:B------:R-:W-:Y:S01]  /*5100*/  SEL R2, R44, R5, !P3 ;  /* 0x000000052c027207 */ /* 0x000fe20005800000 */
[----:B------:R-:W-:Y:S01]  /*5110*/  IMAD R5, R40, R4, RZ ;  /* 0x0000000428057224 */ /* 0x000fe200078e02ff */
[C---:B------:R-:W-:Y:S01]  /*5120*/  ISETP.GE.AND P0, PT, R3.reuse, R0, PT ;  /* 0x000000000300720c */ /* 0x040fe20003f06270 */
[C---:B------:R-:W-:Y:S03]  /*5130*/  IMAD.HI.U32 R0, R3.reuse, R36, RZ ;  /* 0x0000002403007227 */ /* 0x040fe600078e00ff */
[C---:B------:R-:W-:Y:S02]  /*5140*/  ISETP.GE.OR P0, PT, R2.reuse, R5, P0 ;  /* 0x000000050200720c */ /* 0x040fe40000706670 */
[----:B------:R-:W-:Y:S04]  /*5150*/  SHF.R.U32.HI R0, RZ, R37, R0 ;  /* 0x00000025ff007219 */ /* 0x000fe80000011600 */
[C---:B------:R-:W-:Y:S05]  /*5160*/  SEL R6, R3.reuse, R0, !P2 ;  /* 0x0000000003067207 */ /* 0x040fea0005000000 */
        /* <DEDUP_REMOVED lines=14> */
[----:B------:R-:W-:Y:S07]  /*5250*/  IMAD R43, R3, R38, R43 ;  /* 0x00000026032b7224 */ /* 0x000fee00078e022b */
.L_x_85:
[----:B-1----:R-:W-:Y:S01]  /*5260*/  @!P1 ISETP.NE.AND P0, PT, R8, 0x1, PT ;  /* 0x000000010800980c */ /* 0x002fe20003f05270 */
[----:B------:R-:W-:Y:S01]  /*5270*/  @!P1 IMAD.HI.U32 R0, R44, R10, RZ ;  /* 0x0000000a2c009227 */ /* 0x000fe200078e00ff */
[----:B------:R-:W-:Y:S01]  /*5280*/  @!P1 ISETP.NE.AND P2, PT, R7, 0x1, PT ;  /* 0x000000010700980c */ /* 0x000fe20003f45270 */
[----:B------:R-:W-:Y:S01]  /*5290*/  ULOP3.LUT UP0, URZ, UR48, 0x1b0, URZ, 0xc0, !UPT ;  /* 0x000001b030ff7892 */ /* 0x000fe2000f80c0ff */
[----:B------:R-:W-:Y:S01]  /*52a0*/  R2UR UR42, R15 ;  /* 0x000000000f2a72ca */ /* 0x000fe200000e0000 */
[C---:B------:R-:W-:Y:S01]  /*52b0*/  @!P1 IMAD.HI.U32 R2, R43.reuse, R9, RZ ;  /* 0x000000092b029227 */ /* 0x040fe200078e00ff */
[----:B------:R-:W-:Y:S02]  /*52c0*/  @!P1 SHF.R.U32.HI R0, RZ, R11, R0 ;  /* 0x0000000bff009219 */ /* 0x000fe40000011600 */
[----:B------:R-:W-:Y:S01]  /*52d0*/  R2UR UR41, R14 ;  /* 0x000000000e2972ca */ /* 0x000fe200000e0000 */
[----:B------:R-:W-:Y:S01]  /*52e0*/  VIADD R112, R112, 0x1 ;  /* 0x0000000170707836 */ /* 0x000fe20000000000 */
[----:B------:R-:W-:Y:S02]  /*52f0*/  @!P1 SHF.R.U32.HI R2, RZ, R12, R2 ;  /* 0x0000000cff029219 */ /* 0x000fe40000011602 */
[----:B------:R-:W-:Y:S02]  /*5300*/  @!P1 SEL R3, R44, R0, !P2 ;  /* 0x000000002c039207 */ /* 0x000fe40005000000 */
[----:B------:R-:W-:Y:S02]  /*5310*/  @!P1 SEL R2, R43, R2, !P0 ;  /* 0x000000022b029207 */ /* 0x000fe40004000000 */
[----:B------:R-:W-:Y:S01]  /*5320*/  @P4 SHF.R.U32.HI R103, RZ, 0x10, R17 ;  /* 0x00000010ff674819 */ /* 0x000fe20000011611 */
[----:B------:R-:W-:Y:S02]  /*5330*/  USHF.L.U32 UR42, UR42, 0x6, URZ ;  /* 0x000000062a2a7899 */ /* 0x000fe400080006ff */
[----:B------:R-:W-:Y:S02]  /*5340*/  @!P1 IMAD.IADD R0, R2, 0x1, -R3 ;  /* 0x0000000102009824 */ /* 0x000fe400078e0a03 */
[----:B------:R-:W-:Y:S01]  /*5350*/  @!P1 IMAD.IADD R2, R3, 0x1, -R2 ;  /* 0x0000000103029824 */ /* 0x000fe200078e0a02 */
[----:B------:R-:W-:Y:S01]  /*5360*/  USHF.L.U32 UR41, UR41, 0x8, URZ ;  /* 0x0000000829297899 */ /* 0x000fe200080006ff */
[----:B------:R-:W-:Y:S02]  /*5370*/  @!P1 IMAD R44, R0, R7, R44 ;  /* 0x00000007002c9224 */ /* 0x000fe400078e022c */
[----:B------:R-:W-:Y:S01]  /*5380*/  @!P1 IMAD R43, R2, R8, R43 ;  /* 0x00000008022b9224 */ /* 0x000fe200078e022b */
[----:B------:R-:W-:Y:S08]  /*5390*/  BRA.U !UP0, `(.L_x_86) ;  /* 0x0000000108407547 */ /* 0x000ff0000b800000 */
[----:B------:R-:W1:Y:S01]  /*53a0*/  LDCU.64 UR8, c[0x4][0x88] ;  /* 0x01001100ff0877ac */ /* 0x000e620008000a00 */
[----:B------:R-:W-:Y:S01]  /*53b0*/  MOV R3, 0x0 ;  /* 0x0000000000037802 */ /* 0x000fe20000000f00 */
[----:B------:R-:W-:Y:S02]  /*53c0*/  HFMA2 R12, -RZ, RZ, 0, 5.9604644775390625e-08 ;  /* 0x00000001ff0c7431 */ /* 0x000fe400000001ff */
[----:B------:R-:W-:Y:S02]  /*53d0*/  IMAD.MOV.U32 R8, RZ, RZ, 0x70 ;  /* 0x00000070ff087424 */ /* 0x000fe400078e00ff */
[----:B------:R-:W-:Y:S01]  /*53e0*/  IMAD.MOV.U32 R13, RZ, RZ, RZ ;  /* 0x000000ffff0d7224 */ /* 0x000fe200078e00ff */
[----:B------:R-:W2:Y:S01]  /*53f0*/  LDCU.64 UR6, c[0x4][0x90] ;  /* 0x01001200ff0677ac */ /* 0x000ea20008000a00 */
[----:B------:R-:W3:Y:S01]  /*5400*/  LDC.64 R2, c[0x4][R3] ;  /* 0x0100000003027b82 */ /* 0x000ee20000000a00 */
[----:B------:R-:W4:Y:S01]  /*5410*/  LDCU.64 UR4, c[0x4][0x8] ;  /* 0x01000100ff0477ac */ /* 0x000f220008000a00 */
[----:B-1----:R-:W-:Y:S01]  /*5420*/  MOV R5, UR9 ;  /* 0x0000000900057c02 */ /* 0x002fe20008000f00 */
[----:B------:R-:W-:Y:S01]  /*5430*/  IMAD.U32 R4, RZ, RZ, UR8 ;  /* 0x00000008ff047e24 */ /* 0x000fe2000f8e00ff */
[----:B--2---:R-:W-:Y:S01]  /*5440*/  MOV R7, UR7 ;  /* 0x0000000700077c02 */ /* 0x004fe20008000f00 */
[----:B------:R-:W-:Y:S01]  /*5450*/  IMAD.U32 R6, RZ, RZ, UR6 ;  /* 0x00000006ff067e24 */ /* 0x000fe2000f8e00ff */
[----:B----4-:R-:W-:Y:S01]  /*5460*/  MOV R11, UR5 ;  /* 0x00000005000b7c02 */ /* 0x010fe20008000f00 */
[----:B------:R-:W-:Y:S02]  /*5470*/  IMAD.U32 R10, RZ, RZ, UR4 ;  /* 0x00000004ff0a7e24 */ /* 0x000fe4000f8e00ff */
[----:B------:R-:W-:Y:S07]  /*5480*/  LEPC R20, `(.L_x_86) ;  /* 0x000000001014794e */ /* 0x000fee0000000000 */
[----:B---3-5:R-:W-:Y:S05]  /*5490*/  CALL.ABS.NOINC R2 ;  /* 0x0000000002007343 */ /* 0x028fea0003c00000 */
.L_x_86:
[----:B------:R-:W-:Y:S01]  /*54a0*/  LOP3.LUT P0, RZ, R109, 0x1b0, RZ, 0xc0, !PT ;  /* 0x000001b06dff7812 */ /* 0x000fe2000780c0ff */
[----:B------:R-:W-:Y:S11]  /*54b0*/  BSSY.RECONVERGENT B6, `(.L_x_87) ;  /* 0x0000013000067945 */ /* 0x000ff60003800200 */
[----:B------:R-:W-:Y:S01]  /*54c0*/  @!UPT UIADD3 URZ, UPT, UPT, URZ, URZ, URZ ;  /* 0x000000fffffff290 */ /* 0x000fe2000fffe0ff */
[----:B------:R-:W-:Y:S05]  /*54d0*/  @!P0 BRA `(.L_x_88) ;  /* 0x0000000000408947 */ /* 0x000fea0003800000 */
        /* <DEDUP_REMOVED lines=16> */
.L_x_88:
[----:B------:R-:W-:Y:S05]  /*55e0*/  BSYNC.RECONVERGENT B6 ;  /* 0x0000000000067941 */ /* 0x000fea0003800200 */
.L_x_87:
[----:B------:R-:W-:Y:S01]  /*55f0*/  ISETP.NE.U32.AND P4, PT, R90, RZ, PT ;  /* 0x000000ff5a00720c */ /* 0x000fe20003f85070 */
[----:B------:R-:W-:Y:S01]  /*5600*/  UISETP.NE.AND UP2, UPT, UR50, URZ, UPT ;  /* 0x000000ff3200728c */ /* 0x000fe2000bf45270 */
[----:B------:R-:W-:Y:S01]  /*5610*/  ISETP.NE.U32.AND P2, PT, RZ, UR38, PT ;  /* 0x00000026ff007c0c */ /* 0x000fe2000bf45070 */
[----:B------:R-:W-:Y:S01]  /*5620*/  UISETP.NE.U32.AND UP1, UPT, UR44, URZ, UPT ;  /* 0x000000ff2c00728c */ /* 0x000fe2000bf25070 */
[----:B------:R-:W-:Y:S01]  /*5630*/  ISETP.NE.AND.EX P4, PT, R91, RZ, PT, P4 ;  /* 0x000000ff5b00720c */ /* 0x000fe20003f85340 */
[----:B------:R-:W-:Y:S01]  /*5640*/  UPLOP3.LUT UP0, UPT, UPT, UPT, UPT, 0x40, 0x4 ;  /* 0x000000000004789c */ /* 0x000fe20003f0e870 */
[----:B------:R-:W-:Y:S01]  /*5650*/  ISETP.NE.AND.EX P2, PT, RZ, UR39, PT, P2 ;  /* 0x00000027ff007c0c */ /* 0x000fe2000bf45320 */
[----:B------:R-:W-:Y:S01]  /*5660*/  UISETP.NE.AND.EX UP1, UPT, UR45, URZ, UPT, UP1 ;  /* 0x000000ff2d00728c */ /* 0x000fe2000bf25310 */
[----:B------:R-:W-:Y:S04]  /*5670*/  PLOP3.LUT P1, PT, PT, PT, UP2, 0x80, 0x8 ;  /* 0x000000000008781c */ /* 0x000fe80003f2f028 */
[----:B------:R-:W-:Y:S06]  /*5680*/  @UP2 UPLOP3.LUT UP0, UPT, UPT, UPT, UP1, 0x80, 0x8 ;  /* 0x000000000008289c */ /* 0x000fec0003f0f010 */
[----:B------:R-:W-:Y:S01]  /*5690*/  PLOP3.LUT P0, PT, PT, PT, UP0, 0x80, 0x8 ;  /* 0x000000000008781c */ /* 0x000fe20003f0f008 */
[----:B------:R-:W-:Y:S01]  /*56a0*/  @!UPT UIADD3 URZ, UPT, UPT, URZ, URZ, URZ ;  /* 0x000000fffffff290 */ /* 0x000fe2000fffe0ff */
[----:B------:R-:W-:Y:S11]  /*56b0*/  BRA.U !UP1, `(.L_x_89) ;  /* 0x0000000109387547 */ /* 0x000ff6000b800000 */
[----:B------:R-:W-:Y:S01]  /*56c0*/  UISETP.NE.U32.AND UP0, UPT, UR38, URZ, UPT ;  /* 0x000000ff2600728c */ /* 0x000fe2000bf05070 */
[----:B------:R-:W-:Y:S02]  /*56d0*/  HFMA2 R0, -RZ, RZ, 0, 5.9604644775390625e-08 ;  /* 0x00000001ff007431 */ /* 0x000fe400000001ff */
[----:B------:R-:W-:Y:S01]  /*56e0*/  IMAD.MOV.U32 R96, RZ, RZ, 0x1 ;  /* 0x00000001ff607424 */ /* 0x000fe200078e00ff */
[----:B------:R-:W-:Y:S06]  /*56f0*/  UISETP.NE.AND.EX UP0, UPT, UR39, URZ, UPT, UP0 ;  /* 0x000000ff2700728c */ /* 0x000fec000bf05300 */
[----:B------:R-:W-:Y:S05]  /*5700*/  PLOP3.LUT P3, PT, PT, PT, UP0, 0x80, 0x8 ;  /* 0x000000000008781c */ /* 0x000fea0003f6f008 */
[----:B------:R-:W1:Y:S01]  /*5710*/  @UP0 LDCU.64 UR6, c[0x0][0x888] ;  /* 0x00011100ff0607ac */ /* 0x000e620008000a00 */
[----:B------:R-:W-:Y:S07]  /*5720*/  @UP0 UIMAD UR4, UR36, UR44, URZ ;  /* 0x0000002c240402a4 */ /* 0x000fee000f8e02ff */
[----:B------:R-:W-:Y:S01]  /*5730*/  @!P3 PRMT R96, R0, 0x7610, R96 ;  /* 0x000076100060b816 */ /* 0x000fe20000000060 */
[----:B-1----:R-:W-:Y:S03]  /*5740*/  @UP0 UIMAD.WIDE UR6, UR4, 0x4, UR6 ;  /* 0x00000004040608a5 */ /* 0x002fe6000f8e0206 */
[----:B------:R-:W1:Y:S03]  /*5750*/  @!UP0 LDCU UR4, c[0x0][0x880] ;  /* 0x00011000ff0487ac */ /* 0x000e660008000800 */
[----:B------:R-:W-:Y:S01]  /*5760*/  IMAD.U32 R2, RZ, RZ, UR6 ;  /* 0x00000006ff027e24 */ /* 0x000fe2000f8e00ff */
[----:B------:R-:W-:Y:S05]  /*5770*/  MOV R3, UR7 ;  /* 0x0000000700037c02 */ /* 0x000fea0008000f00 */
[----:B-----5:R2:W5:Y:S02]  /*5780*/  @P3 LDG.E R49, desc[UR46][R2.64] ;  /* 0x0000002e02313981 */ /* 0x020564000c1e1900 */
[----:B-12---:R-:W-:Y:S02]  /*5790*/  @!P3 IMAD.U32 R49, RZ, RZ, UR4 ;  /* 0x00000004ff31be24 */ /* 0x006fe4000f8e00ff */
.L_x_89:
[----:B------:R-:W-:Y:S05]  /*57a0*/  @!P4 BRA `(.L_x_90) ;  /* 0x000000000020c947 */ /* 0x000fea0003800000 */
[----:B------:R-:W-:Y:S04]  /*57b0*/  ISETP.NE.U32.AND P3, PT, R88, RZ, PT ;  /* 0x000000ff5800720c */ /* 0x000fe80003f65070 */
[----:B------:R-:W-:Y:S11]  /*57c0*/  ISETP.NE.AND.EX P3, PT, R89, RZ, PT, P3 ;  /* 0x000000ff5900720c */ /* 0x000ff60003f65330 */
[----:B------:R-:W-:Y:S02]  /*57d0*/  @!UPT UIADD3 URZ, UPT, UPT, URZ, URZ, URZ ;  /* 0x000000fffffff290 */ /* 0x000fe4000fffe0ff */
[----:B------:R-:W1:Y:S01]  /*57e0*/  @P3 LDC.64 R2, c[0x0][0x8a8] ;  /* 0x00022a00ff023b82 */ /* 0x000e620000000a00 */
[----:B------:R-:W-:Y:S04]  /*57f0*/  @P3 IMAD R0, R90, UR36, RZ ;  /* 0x000000245a003c24 */ /* 0x000fe8000f8e02ff */
[----:B-1----:R-:W-:Y:S05]  /*5800*/  @P3 IMAD.WIDE R2, R0, 0x4, R2 ;  /* 0x0000000400023825 */ /* 0x002fea00078e0202 */
[----:B-----5:R1:W5:Y:S02]  /*5810*/  @P3 LDG.E R47, desc[UR46][R2.64] ;  /* 0x0000002e022f3981 */ /* 0x020364000c1e1900 */
[----:B-1----:R-:W2:Y:S02]  /*5820*/  @!P3 LDC R47, c[0x0][0x8a0] ;  /* 0x00022800ff2fbb82 */ /* 0x002ea40000000800 */
.L_x_90:
[----:B-----5:R-:W-:Y:S01]  /*5830*/  FSETP.NEU.AND P4, PT, R49, RZ, PT ;  /* 0x000000ff3100720b */ /* 0x020fe20003f8d000 */
[----:B------:R-:W-:Y:S01]  /*5840*/  BSSY B1, `(.L_x_91) ;  /* 0x0000042000017945 */ /* 0x000fe20003800000 */
[----:B------:R-:W-:Y:S01]  /*5850*/  SEL R5, RZ, 0xffffffff, P2 ;  /* 0xffffffffff057807 */ /* 0x000fe20001000000 */
[----:B------:R-:W-:Y:S01]  /*5860*/  IMAD.MOV.U32 R115, RZ, RZ, 0x1 ;  /* 0x00000001ff737424 */ /* 0x000fe200078e00ff */
[----:B------:R-:W-:Y:S02]  /*5870*/  LOP3.LUT P3, RZ, R96, 0xff, RZ, 0xc0, !PT ;  /* 0x000000ff60ff7812 */ /* 0x000fe4000786c0ff */
[----:B------:R-:W-:Y:S02]  /*5880*/  CS2R R86, SRZ ;  /* 0x0000000000567805 */ /* 0x000fe4000001ff00 */
[----:B------:R-:W-:Y:S02]  /*5890*/  @P1 SEL R0, RZ, 0xffffffff, P4 ;  /* 0xffffffffff001807 */ /* 0x000fe40002000000 */
[----:B------:R-:W-:Y:S02]  /*58a0*/  CS2R R84, SRZ ;  /* 0x0000000000547805 */ /* 0x000fe4000001ff00 */
[----:B------:R-:W-:Y:S02]  /*58b0*/  LEA R2, R105, UR49, 0x3 ;  /* 0x0000003169027c11 */ /* 0x000fe4000f8e18ff */
[----:B------:R-:W-:Y:S02]  /*58c0*/  CS2R R82, SRZ ;  /* 0x0000000000527805 */ /* 0x000fe4000001ff00 */
[----:B------:R-:W-:Y:S02]  /*58d0*/  @P0 SEL R0, R5, R0, !P3 ;  /* 0x0000000005000207 */ /* 0x000fe40005800000 */
[----:B------:R-:W-:Y:S02]  /*58e0*/  CS2R R80, SRZ ;  /* 0x0000000000507805 */ /* 0x000fe4000001ff00 */
[----:B------:R-:W-:Y:S02]  /*58f0*/  LEA R113, R45, UR49, 0x3 ;  /* 0x000000312d717c11 */ /* 0x000fe4000f8e18ff */
[----:B------:R-:W-:Y:S02]  /*5900*/  @P1 LOP3.LUT R0, R0, 0x1, RZ, 0xc0, !PT ;  /* 0x0000000100001812 */ /* 0x000fe400078ec0ff */
[----:B------:R-:W-:Y:S02]  /*5910*/  SHF.L.U32 R3, R107, 0x1f, RZ ;  /* 0x0000001f6b037819 */ /* 0x000fe400000006ff */
[----:B------:R-:W-:Y:S02]  /*5920*/  ISETP.NE.U32.OR P6, PT, R0, 0x1, !P1 ;  /* 0x000000010000780c */ /* 0x000fe40004fc5470 */
[----:B------:R-:W-:Y:S02]  /*5930*/  PLOP3.LUT P2, PT, PT, PT, UP1, 0x80, 0x8 ;  /* 0x000000000008781c */ /* 0x000fe40003f4f018 */
[----:B------:R-:W-:Y:S02]  /*5940*/  LEA.HI R48, R45, R45, RZ, 0x1 ;  /* 0x0000002d2d307211 */ /* 0x000fe400078f08ff */
[----:B------:R-:W-:Y:S02]  /*5950*/  SEL R4, RZ, 0xffffffff, P4 ;  /* 0xffffffffff047807 */ /* 0x000fe40002000000 */
[----:B------:R-:W-:Y:S05]  /*5960*/  P2R R118, PR, RZ, 0x40 ;  /* 0x00000040ff767803 */ /* 0x000fea0000000000 */
[----:B------:R-:W-:Y:S02]  /*5970*/  @P6 SHF.L.U32 R0, R104, 0x1f, RZ ;  /* 0x0000001f68006819 */ /* 0x000fe400000006ff */
[----:B------:R-:W-:Y:S02]  /*5980*/  @P2 SEL R4, R5, R4, !P3 ;  /* 0x0000000405042207 */ /* 0x000fe40005800000 */
[----:B------:R1:W3:Y:S02]  /*5990*/  @P6 SYNCS.PHASECHK.TRANS64.TRYWAIT P1, [R2+URZ+0x50], R0 ;  /* 0x00005000020065a7 */ /* 0x0002e400080211ff */
[----:B------:R-:W-:Y:S04]  /*59a0*/  LOP3.LUT R4, R4, 0x1, RZ, 0xc0, !PT ;  /* 0x0000000104047812 */ /* 0x000fe800078ec0ff */
[----:B------:R-:W-:Y:S04]  /*59b0*/  ISETP.NE.U32.AND P5, PT, R4, 0x1, PT ;  /* 0x000000010400780c */ /* 0x000fe80003fa5070 */
[----:B------:R-:W-:Y:S01]  /*59c0*/  P2R R116, PR, RZ, 0x20 ;  /* 0x00000020ff747803 */ /* 0x000fe20000000000 */
[----:B------:R4:W2:Y:S01]  /*59d0*/  SYNCS.PHASECHK.TRANS64.TRYWAIT P0, [R113+URZ+0xc0], R3 ;  /* 0x0000c003710075a7 */ /* 0x0008a200080011ff */
[C---:B-1----:R-:W-:Y:S01]  /*59e0*/  IMAD.SHL.U32 R0, R48.reuse, 0x80, RZ ;  /* 0x0000008030007824 */ /* 0x042fe200078e00ff */
[----:B------:R-:W-:Y:S04]  /*59f0*/  LOP3.LUT R48, R48, 0xffe, RZ, 0xc0, !PT ;  /* 0x00000ffe30307812 */ /* 0x000fe800078ec0ff */
[----:B------:R-:W-:Y:S01]  /*5a00*/  LOP3.LUT R0, R0, 0xffffff00, RZ, 0xc0, !PT ;  /* 0xffffff0000007812 */ /* 0x000fe200078ec0ff */
[----:B------:R-:W-:Y:S04]  /*5a10*/  IMAD.IADD R48, R45, 0x1, -R48 ;  /* 0x000000012d307824 */ /* 0x000fe800078e0a30 */
[----:B------:R-:W-:Y:S04]  /*5a20*/  IMAD.IADD R0, R46, 0x1, R0 ;  /* 0x000000012e007824 */ /* 0x000fe800078e0200 */
[----:B------:R-:W-:Y:S01]  /*5a30*/  IMAD R48, R48, 0x100000, R0 ;  /* 0x0010000030307824 */ /* 0x000fe200078e0200 */
[----:B---3--:R-:W-:Y:S01]  /*5a40*/  @P6 SEL R115, RZ, 0x1, !P1 ;  /* 0x00000001ff736807 */ /* 0x008fe20004800000 */
[----:B----4-:R-:W-:Y:S06]  /*5a50*/  @!P6 BRA `(.L_x_92) ;  /* 0x000000000080e947 */ /* 0x010fec0003800000 */
[----:B------:R-:W-:Y:S01]  /*5a60*/  @P5 IMAD R5, R105, 0x1000, R100 ;  /* 0x0000100069055824 */ /* 0x000fe200078e0264 */
[----:B------:R-:W-:Y:S01]  /*5a70*/  ISETP.NE.AND P1, PT, R115, RZ, PT ;  /* 0x000000ff7300720c */ /* 0x000fe20003f25270 */
[----:B------:R-:W-:Y:S01]  /*5a80*/  BSSY B0, `(.L_x_93) ;  /* 0x000000b000007945 */ /* 0x000fe20003800000 */
[----:B------:R-:W-:Y:S01]  /*5a90*/  CS2R R82, SRZ ;  /* 0x0000000000527805 */ /* 0x000fe2000001ff00 */
[----:B------:R-:W-:Y:S01]  /*5aa0*/  @P5 VIADD R4, R5, UR49 ;  /* 0x0000003105045c36 */ /* 0x000fe20008000000 */
[----:B------:R-:W-:Y:S02]  /*5ab0*/  CS2R R80, SRZ ;  /* 0x0000000000507805 */ /* 0x000fe4000001ff00 */
[----:B------:R-:W-:Y:S02]  /*5ac0*/  CS2R R86, SRZ ;  /* 0x0000000000567805 */ /* 0x000fe4000001ff00 */
[----:B------:R-:W-:Y:S01]  /*5ad0*/  CS2R R84, SRZ ;  /* 0x0000000000547805 */ /* 0x000fe2000001ff00 */
[----:B------:R-:W-:Y:S04]  /*5ae0*/  @P5 IMAD R4, R108, -0x10, R4 ;  /* 0xfffffff06c045824 */ /* 0x000fe800078e0204 */
[----:B------:R-:W-:Y:S05]  /*5af0*/  @P1 BRA `(.L_x_94) ;  /* 0x00000000000c1947 */ /* 0x000fea0003800000 */
[----:B------:R-:W-:Y:S04]  /*5b00*/  SHF.L.U32 R0, R104, 0x1f, RZ ;  /* 0x0000001f68007819 */ /* 0x000fe800000006ff */
[----:B------:R-:W1:Y:S02]  /*5b10*/  SYNCS.PHASECHK.TRANS64.TRYWAIT P1, [R2+URZ+0x50], R0 ;  /* 0x00005000020075a7 */ /* 0x000e6400080211ff */
[----:B-1----:R-:W-:Y:S05]  /*5b20*/  @!P1 BRA `(.L_x_95) ;  /* 0x0000004000289947 */ /* 0x002fea0003800000 */
.L_x_94:
[----:B------:R-:W-:Y:S05]  /*5b30*/  BSYNC B0 ;  /* 0x0000000000007941 */ /* 0x000fea0003800000 */
.L_x_93:
[----:B------:R-:W-:Y:S01]  /*5b40*/  ISETP.NE.AND P1, PT, R116, RZ, PT ;  /* 0x000000ff7400720c */ /* 0x000fe20003f25270 */
[----:B-1----:R-:W-:Y:S02]  /*5b50*/  VIADD R2, R2, 0x70 ;  /* 0x0000007002027836 */ /* 0x002fe40000000000 */
[----:B------:R-:W-:Y:S02]  /*5b60*/  IMAD.U32 R0, RZ, RZ, UR37 ;  /* 0x00000025ff007e24 */ /* 0x000fe4000f8e00ff */
[----:B------:R-:W-:Y:S03]  /*5b70*/  VIADD R105, R105, 0x1 ;  /* 0x0000000169697836 */ /* 0x000fe60000000000 */
[----:B------:R-:W-:Y:S05]  /*5b80*/  PRMT R0, R0, 0x654, R2 ;  /* 0x0000065400007816 */ /* 0x000fea0000000002 */
[----:B------:R1:W3:Y:S04]  /*5b90*/  @P1 LDS.128 R80, [R5+UR49+0x200] ;  /* 0x0002003105501984 */ /* 0x0002e80008000c00 */
[----:B------:R1:W4:Y:S01]  /*5ba0*/  @P1 LDS.128 R84, [R4+0x210] ;  /* 0x0002100004541984 */ /* 0x0003220000000c00 */
[C---:B------:R-:W-:Y:S01]  /*5bb0*/  ISETP.NE.AND P1, PT, R105.reuse, 0x4, PT ;  /* 0x000000046900780c */ /* 0x040fe20003f25270 */
[----:B------:R-:W-:Y:S01]  /*5bc0*/  @!PT LDS RZ, [RZ] ;  /* 0x00000000fffff984 */ /* 0x000fe20000000800 */
[----:B------:R-:W-:Y:S01]  /*5bd0*/  @!PT LDS RZ, [RZ] ;  /* 0x00000000fffff984 */ /* 0x000fe20000000800 */
[----:B------:R-:W-:Y:S01]  /*5be0*/  @!PT LDS RZ, [RZ] ;  /* 0x00000000fffff984 */ /* 0x000fe20000000800 */
[----:B------:R-:W-:Y:S01]  /*5bf0*/  @!PT LDS RZ, [RZ] ;  /* 0x00000000fffff984 */ /* 0x000fe20000000800 */
[----:B------:R5:W-:Y:S06]  /*5c00*/  MEMBAR.ALL.CTA ;  /* 0x0000000000007992 */ /* 0x000bec0000008000 */
[----:B-----5:R-:W5:Y:S01]  /*5c10*/  FENCE.VIEW.ASYNC.S ;  /* 0x00000000000073c6 */ /* 0x020f620000000000 */
[----:B------:R-:W-:Y:S01]  /*5c20*/  SEL R105, R105, RZ, P1 ;  /* 0x000000ff69697207 */ /* 0x000fe20000800000 */
[----:B-----5:R5:W-:Y:S02]  /*5c30*/  SYNCS.ARRIVE.TRANS64.RED.A1T0 RZ, [R0+URZ], RZ ;  /* 0x000000ff00ff79a7 */ /* 0x020be400081004ff */
[----:B-----5:R-:W-:Y:S04]  /*5c40*/  SEL R0, RZ, 0x1, P1 ;  /* 0x00000001ff007807 */ /* 0x020fe80000800000 */
[----:B-1-3--:R-:W-:Y:S02]  /*5c50*/  LOP3.LUT R104, R104, R0, RZ, 0x3c, !PT ;  /* 0x0000000068687212 */ /* 0x00afe400078e3cff */
.L_x_92:
[----:B------:R-:W-:Y:S05]  /*5c60*/  BSYNC B1 ;  /* 0x0000000000017941 */ /* 0x000fea0003800000 */
.L_x_91:
[----:B------:R-:W-:Y:S04]  /*5c70*/  SHF.R.U32.HI R0, RZ, 0x15, R48 ;  /* 0x00000015ff007819 */ /* 0x000fe80000011630 */
[----:B------:R-:W-:Y:S01]  /*5c80*/  LOP3.LUT P1, RZ, R0, 0x3, R101, 0x48, !PT ;  /* 0x0000000300ff7812 */ /* 0x000fe20007824865 */
[----:B------:R-:W-:Y:S01]  /*5c90*/  @!UPT UIADD3 URZ, UPT, UPT, URZ, URZ, URZ ;  /* 0x000000fffffff290 */ /* 0x000fe2000fffe0ff */
[----:B--2---:R-:W-:Y:S11]  /*5ca0*/  @P0 BRA `(.L_x_96) ;  /* 0x0000000000080947 */ /* 0x004ff60003800000 */
[----:B------:R-:W1:Y:S02]  /*5cb0*/  SYNCS.PHASECHK.TRANS64.TRYWAIT P0, [R113+URZ+0xc0], R3 ;  /* 0x0000c003710075a7 */ /* 0x000e6400080011ff */
[----:B-1----:R-:W-:Y:S05]  /*5cc0*/  @!P0 BRA `(.L_x_97) ;  /* 0x0000003c00d48947 */ /* 0x002fea0003800000 */
.L_x_96:
[----:B------:R-:W-:Y:S05]  /*5cd0*/  @!P1 BRA `(.L_x_98) ;  /* 0x0000000000409947 */ /* 0x000fea0003800000 */
[----:B------:R-:W2:Y:S01]  /*5ce0*/  LDCU.64 UR8, c[0x4][0x78] ;  /* 0x01000f00ff0877ac */ /* 0x000ea20008000a00 */
[----:B-1----:R-:W-:Y:S01]  /*5cf0*/  MOV R3, 0x0 ;  /* 0x0000000000037802 */ /* 0x002fe20000000f00 */
[----:B------:R-:W-:Y:S02]  /*5d00*/  HFMA2 R12, -RZ, RZ, 0, 5.9604644775390625e-08 ;  /* 0x00000001ff0c7431 */ /* 0x000fe400000001ff */
[----:B------:R-:W-:Y:S02]  /*5d10*/  IMAD.MOV.U32 R8, RZ, RZ, 0x192 ;  /* 0x00000192ff087424 */ /* 0x000fe400078e00ff */
[----:B------:R-:W-:Y:S01]  /*5d20*/  IMAD.MOV.U32 R13, RZ, RZ, RZ ;  /* 0x000000ffff0d7224 */ /* 0x000fe200078e00ff */
[----:B------:R-:W1:Y:S01]  /*5d30*/  LDCU.64 UR6, c[0x4][0x80] ;  /* 0x01001000ff0677ac */ /* 0x000e620008000a00 */
[----:B------:R-:W3:Y:S01]  /*5d40*/  LDC.64 R2, c[0x4][R3] ;  /* 0x0100000003027b82 */ /* 0x000ee20000000a00 */
[----:B------:R-:W5:Y:S01]  /*5d50*/  LDCU.64 UR4, c[0x4][0x18] ;  /* 0x01000300ff0477ac */ /* 0x000f620008000a00 */
[----:B--2---:R-:W-:Y:S01]  /*5d60*/  MOV R5, UR9 ;  /* 0x0000000900057c02 */ /* 0x004fe20008000f00 */
[----:B------:R-:W-:Y:S01]  /*5d70*/  IMAD.U32 R4, RZ, RZ, UR8 ;  /* 0x00000008ff047e24 */ /* 0x000fe2000f8e00ff */
[----:B-1----:R-:W-:Y:S01]  /*5d80*/  MOV R7, UR7 ;  /* 0x0000000700077c02 */ /* 0x002fe20008000f00 */
[----:B------:R-:W-:Y:S01]  /*5d90*/  IMAD.U32 R6, RZ, RZ, UR6 ;  /* 0x00000006ff067e24 */ /* 0x000fe2000f8e00ff */
[----:B-----5:R-:W-:Y:S01]  /*5da0*/  MOV R11, UR5 ;  /* 0x00000005000b7c02 */ /* 0x020fe20008000f00 */
[----:B------:R-:W-:Y:S02]  /*5db0*/  IMAD.U32 R10, RZ, RZ, UR4 ;  /* 0x00000004ff0a7e24 */ /* 0x000fe4000f8e00ff */
[----:B------:R-:W-:Y:S07]  /*5dc0*/  LEPC R20, `(.L_x_98) ;  /* 0x000000001014794e */ /* 0x000fee0000000000 */
[----:B---34-:R-:W-:Y:S05]  /*5dd0*/  CALL.ABS.NOINC R2 ;  /* 0x0000000002007343 */ /* 0x018fea0003c00000 */
.L_x_98:
[----:B------:R-:W-:Y:S01]  /*5de0*/  F2FP.F16.E4M3.UNPACK_B R4, R81 ;  /* 0x00000051ff04723e */ /* 0x000fe200020006ff */
[----:B------:R-:W-:Y:S05]  /*5df0*/  WARPSYNC.ALL ;  /* 0x0000000000007948 */ /* 0x000fea0003800000 */
[----:B------:R-:W-:Y:S01]  /*5e00*/  R2UR UR4, R48 ;  /* 0x00000000300472ca */ /* 0x000fe200000e0000 */
[--C-:B------:R-:W-:Y:S01]  /*5e10*/  HADD2.F32 R53, -RZ, R4.reuse.H0_H0 ;  /* 0x20000004ff357230 */ /* 0x100fe20000004100 */
[-C--:B-1----:R-:W-:Y:S01]  /*5e20*/  F2FP.F16.E4M3.UNPACK_B R3, R80.reuse ;  /* 0x00000050ff03723e */ /* 0x082fe200020006ff */
[----:B------:R-:W-:Y:S01]  /*5e30*/  HADD2.F32 R54, -RZ, R4.H1_H1 ;  /* 0x30000004ff367230 */ /* 0x000fe20000004100 */
[----:B------:R-:W-:Y:S01]  /*5e40*/  F2FP.F16.E4M3.UNPACK_B R0, R80.H1 ;  /* 0x00000050ff00723e */ /* 0x000fe200030006ff */
[----:B------:R-:W-:Y:S01]  /*5e50*/  BSSY.RECONVERGENT B0, `(.L_x_99) ;  /* 0x0000099000007945 */ /* 0x000fe20003800200 */
[----:B------:R-:W-:Y:S01]  /*5e60*/  F2FP.F16.E4M3.UNPACK_B R64, R83.H1 ;  /* 0x00000053ff40723e */ /* 0x000fe200030006ff */
[--C-:B------:R-:W-:Y:S01]  /*5e70*/  HADD2.F32 R2, -RZ, R3.reuse.H0_H0 ;  /* 0x20000003ff027230 */ /* 0x100fe20000004100 */
[----:B----4-:R-:W-:Y:S01]  /*5e80*/  F2FP.F16.E4M3.UNPACK_B R74, R86 ;  /* 0x00000056ff4a723e */ /* 0x010fe200020006ff */
[----:B------:R-:W-:Y:S01]  /*5e90*/  HADD2.F32 R50, -RZ, R3.H1_H1 ;  /* 0x30000003ff327230 */ /* 0x000fe20000004100 */
[----:B------:R-:W-:Y:S01]  /*5ea0*/  F2FP.F16.E4M3.UNPACK_B R3, R81.H1 ;  /* 0x00000051ff03723e */ /* 0x000fe200030006ff */
[--C-:B------:R-:W-:Y:S01]  /*5eb0*/  HADD2.F32 R51, -RZ, R0.reuse.H0_H0 ;  /* 0x20000000ff337230 */ /* 0x100fe20000004100 */
[----:B------:R-:W-:Y:S01]  /*5ec0*/  IADD3 R114, PT, PT, R100, UR49, RZ ;  /* 0x0000003164727c10 */ /* 0x000fe2000fffe0ff */
[----:B------:R-:W-:Y:S01]  /*5ed0*/  HADD2.F32 R52, -RZ, R0.H1_H1 ;  /* 0x30000000ff347230 */ /* 0x000fe20000004100 */
[----:B------:R-:W-:Y:S01]  /*5ee0*/  LDTM.16dp32bit_t0_t15.x32 R4, tmem[UR4] ;  /* 0x00000004000479ee */ /* 0x000fe20008a80000 */
[----:B------:R-:W1:Y:S01]  /*5ef0*/  LDTM.16dp32bit_t16_t31.x32 R4, tmem[UR4+0x20] ;  /* 0x00002004000479ee */ /* 0x000e620008aa0000 */
[-C--:B------:R-:W-:Y:S01]  /*5f00*/  F2FP.F16.E4M3.UNPACK_B R0, R82.reuse ;  /* 0x00000052ff00723e */ /* 0x080fe200020006ff */
[--C-:B------:R-:W-:Y:S01]  /*5f10*/  HADD2.F32 R55, -RZ, R3.reuse.H0_H0 ;  /* 0x20000003ff377230 */ /* 0x100fe20000004100 */
[----:B------:R-:W-:Y:S01]  /*5f20*/  SHF.L.U32 R117, R102, 0x4, RZ ;  /* 0x0000000466757819 */ /* 0x000fe200000006ff */
[----:B------:R-:W-:Y:S01]  /*5f30*/  HADD2.F32 R56, -RZ, R3.H1_H1 ;  /* 0x30000003ff387230 */ /* 0x000fe20000004100 */
[----:B------:R-:W-:Y:S01]  /*5f40*/  F2FP.F16.E4M3.UNPACK_B R3, R82.H1 ;  /* 0x00000052ff03723e */ /* 0x000fe200030006ff */
[--C-:B------:R-:W-:Y:S01]  /*5f50*/  HADD2.F32 R57, -RZ, R0.reuse.H0_H0 ;  /* 0x20000000ff397230 */ /* 0x100fe20000004100 */
[----:B------:R-:W-:Y:S01]  /*5f60*/  IADD3 R114, PT, PT, R114, R117, RZ ;  /* 0x0000007572727210 */ /* 0x000fe20007ffe0ff */
[----:B------:R-:W-:Y:S01]  /*5f70*/  HADD2.F32 R58, -RZ, R0.H1_H1 ;  /* 0x30000000ff3a7230 */ /* 0x000fe20000004100 */
[----:B------:R-:W-:Y:S01]  /*5f80*/  F2FP.F16.E4M3.UNPACK_B R0, R83 ;  /* 0x00000053ff00723e */ /* 0x000fe200020006ff */
[--C-:B------:R-:W-:Y:S01]  /*5f90*/  HADD2.F32 R59, -RZ, R3.reuse.H0_H0 ;  /* 0x20000003ff3b7230 */ /* 0x100fe20000004100 */
[----:B------:R-:W-:Y:S01]  /*5fa0*/  ISETP.NE.AND P0, PT, R110, RZ, PT ;  /* 0x000000ff6e00720c */ /* 0x000fe20003f05270 */
[----:B------:R-:W-:Y:S01]  /*5fb0*/  HADD2.F32 R60, -RZ, R3.H1_H1 ;  /* 0x30000003ff3c7230 */ /* 0x000fe20000004100 */
[-C--:B------:R-:W-:Y:S01]  /*5fc0*/  F2FP.F16.E4M3.UNPACK_B R3, R84.reuse ;  /* 0x00000054ff03723e */ /* 0x080fe200020006ff */
[--C-:B------:R-:W-:Y:S01]  /*5fd0*/  HADD2.F32 R61, -RZ, R0.reuse.H0_H0 ;  /* 0x20000000ff3d7230 */ /* 0x100fe20000004100 */
[----:B------:R-:W-:Y:S01]  /*5fe0*/  ISETP.NE.AND P6, PT, R118, RZ, PT ;  /* 0x000000ff7600720c */ /* 0x000fe20003fc5270 */
[----:B------:R-:W-:Y:S01]  /*5ff0*/  HADD2.F32 R62, -RZ, R0.H1_H1 ;  /* 0x30000000ff3e7230 */ /* 0x000fe20000004100 */
[----:B------:R-:W-:Y:S01]  /*6000*/  F2FP.F16.E4M3.UNPACK_B R0, R84.H1 ;  /* 0x00000054ff00723e */ /* 0x000fe200030006ff */
[--C-:B------:R-:W-:Y:S02]  /*6010*/  HADD2.F32 R65, -RZ, R3.reuse.H0_H0 ;  /* 0x20000003ff417230 */ /* 0x100fe40000004100 */
[----:B------:R-:W-:Y:S01]  /*6020*/  HADD2.F32 R66, -RZ, R3.H1_H1 ;  /* 0x30000003ff427230 */ /* 0x000fe20000004100 */
[-C--:B------:R-:W-:Y:S01]  /*6030*/  F2FP.F16.E4M3.UNPACK_B R3, R85.reuse ;  /* 0x00000055ff03723e */ /* 0x080fe200020006ff */
[--C-:B------:R-:W-:Y:S02]  /*6040*/  HADD2.F32 R67, -RZ, R0.reuse.H0_H0 ;  /* 0x20000000ff437230 */ /* 0x100fe40000004100 */
[----:B------:R-:W-:Y:S01]  /*6050*/  HADD2.F32 R68, -RZ, R0.H1_H1 ;  /* 0x30000000ff447230 */ /* 0x000fe20000004100 */
[----:B------:R-:W-:Y:S01]  /*6060*/  F2FP.F16.E4M3.UNPACK_B R0, R85.H1 ;  /* 0x00000055ff00723e */ /* 0x000fe200030006ff */
[--C-:B------:R-:W-:Y:S02]  /*6070*/  HADD2.F32 R69, -RZ, R3.reuse.H0_H0 ;  /* 0x20000003ff457230 */ /* 0x100fe40000004100 */
[C---:B-1----:R-:W-:Y:S01]  /*6080*/  FMUL R7, R47.reuse, R7 ;  /* 0x000000072f077220 */ /* 0x042fe20000400000 */
[----:B------:R-:W-:Y:S01]  /*6090*/  HADD2.F32 R70, -RZ, R3.H1_H1 ;  /* 0x30000003ff467230 */ /* 0x000fe20000004100 */
[----:B------:R-:W-:Y:S01]  /*60a0*/  F2FP.F16.E4M3.UNPACK_B R3, R86.H1 ;  /* 0x00000056ff03723e */ /* 0x000fe200030006ff */
[--C-:B------:R-:W-:Y:S02]  /*60b0*/  HADD2.F32 R71, -RZ, R0.reuse.H0_H0 ;  /* 0x20000000ff477230 */ /* 0x100fe40000004100 */
[----:B------:R-:W-:Y:S02]  /*60c0*/  HADD2.F32 R72, -RZ, R0.H1_H1 ;  /* 0x30000000ff487230 */ /* 0x000fe40000004100 */
[----:B------:R-:W-:Y:S01]  /*60d0*/  FMUL R0, R47, R4 ;  /* 0x000000042f007220 */ /* 0x000fe20000400000 */
[--C-:B------:R-:W-:Y:S01]  /*60e0*/  HADD2.F32 R73, -RZ, R74.reuse.H0_H0 ;  /* 0x2000004aff497230 */ /* 0x100fe20000004100 */
[----:B------:R-:W-:Y:S01]  /*60f0*/  F2FP.F16.E4M3.UNPACK_B R4, R87 ;  /* 0x00000057ff04723e */ /* 0x000fe200020006ff */
[----:B------:R-:W-:Y:S02]  /*6100*/  HADD2.F32 R74, -RZ, R74.H1_H1 ;  /* 0x3000004aff4a7230 */ /* 0x000fe40000004100 */
[----:B------:R-:W-:Y:S01]  /*6110*/  FFMA R0, R49, R2, R0 ;  /* 0x0000000231007223 */ /* 0x000fe20000000000 */
[----:B------:R-:W-:Y:S01]  /*6120*/  FMUL R2, R47, R5 ;  /* 0x000000052f027220 */ /* 0x000fe20000400000 */
[--C-:B------:R-:W-:Y:S01]  /*6130*/  HADD2.F32 R75, -RZ, R3.reuse.H0_H0 ;  /* 0x20000003ff4b7230 */ /* 0x100fe20000004100 */
[----:B------:R-:W-:Y:S01]  /*6140*/  F2FP.F16.E4M3.UNPACK_B R5, R87.H1 ;  /* 0x00000057ff05723e */ /* 0x000fe200030006ff */
[----:B------:R-:W-:Y:S02]  /*6150*/  HADD2.F32 R76, -RZ, R3.H1_H1 ;  /* 0x30000003ff4c7230 */ /* 0x000fe40000004100 */
[----:B------:R-:W-:Y:S01]  /*6160*/  FFMA R2, R49, R50, R2 ;  /* 0x0000003231027223 */ /* 0x000fe20000000002 */
[--C-:B------:R-:W-:Y:S02]  /*6170*/  HADD2.F32 R50, -RZ, R4.reuse.H0_H0 ;  /* 0x20000004ff327230 */ /* 0x100fe40000004100 */
[C---:B------:R-:W-:Y:S01]  /*6180*/  FMUL R3, R47.reuse, R6 ;  /* 0x000000062f037220 */ /* 0x040fe20000400000 */
[--C-:B------:R-:W-:Y:S02]  /*6190*/  HADD2.F32 R77, -RZ, R5.reuse.H1_H1 ;  /* 0x30000005ff4d7230 */ /* 0x100fe40000004100 */
[C---:B------:R-:W-:Y:S01]  /*61a0*/  FMUL R6, R47.reuse, R11 ;  /* 0x0000000b2f067220 */ /* 0x040fe20000400000 */
[----:B------:R-:W-:Y:S01]  /*61b0*/  FMUL R11, R47, R16 ;  /* 0x000000102f0b7220 */ /* 0x000fe20000400000 */
[C---:B------:R-:W-:Y:S01]  /*61c0*/  FFMA R3, R49.reuse, R51, R3 ;  /* 0x0000003331037223 */ /* 0x040fe20000000003 */
[----:B------:R-:W-:Y:S01]  /*61d0*/  FFMA R7, R49, R52, R7 ;  /* 0x0000003431077223 */ /* 0x000fe20000000007 */
[----:B------:R-:W-:Y:S02]  /*61e0*/  HADD2.F32 R51, -RZ, R4.H1_H1 ;  /* 0x30000004ff337230 */ /* 0x000fe40000004100 */
[C---:B------:R-:W-:Y:S01]  /*61f0*/  FMUL R4, R47.reuse, R9 ;  /* 0x000000092f047220 */ /* 0x040fe20000400000 */
[----:B------:R-:W-:Y:S02]  /*6200*/  HADD2.F32 R52, -RZ, R5.H0_H0 ;  /* 0x20000005ff347230 */ /* 0x000fe40000004100 */
[----:B------:R-:W-:Y:S01]  /*6210*/  FMUL R16, R47, R21 ;  /* 0x000000152f107220 */ /* 0x000fe20000400000 */
[----:B------:R-:W-:Y:S01]  /*6220*/  F2FP.SATFINITE.E4M3.F32.PACK_AB_MERGE_C R78, R7, R3, RZ ;  /* 0x00000003074e723e */ /* 0x000fe200048070ff */
[C---:B------:R-:W-:Y:S01]  /*6230*/  FMUL R3, R47.reuse, R8 ;  /* 0x000000082f037220 */ /* 0x040fe20000400000 */
[C---:B------:R-:W-:Y:S01]  /*6240*/  FMUL R7, R47.reuse, R12 ;  /* 0x0000000c2f077220 */ /* 0x040fe20000400000 */
[C---:B------:R-:W-:Y:S01]  /*6250*/  FMUL R8, R47.reuse, R13 ;  /* 0x0000000d2f087220 */ /* 0x040fe20000400000 */
[----:B------:R-:W-:Y:S01]  /*6260*/  FMUL R12, R47, R17 ;  /* 0x000000112f0c7220 */ /* 0x000fe20000400000 */
[C---:B------:R-:W-:Y:S01]  /*6270*/  FFMA R3, R49.reuse, R53, R3 ;  /* 0x0000003531037223 */ /* 0x040fe20000000003 */
[----:B------:R-:W-:Y:S01]  /*6280*/  FFMA R4, R49, R54, R4 ;  /* 0x0000003631047223 */ /* 0x000fe20000000004 */
[C---:B------:R-:W-:Y:S01]  /*6290*/  FMUL R5, R47.reuse, R10 ;  /* 0x0000000a2f057220 */ /* 0x040fe20000400000 */
[C---:B------:R-:W-:Y:S01]  /*62a0*/  FMUL R9, R47.reuse, R14 ;  /* 0x0000000e2f097220 */ /* 0x040fe20000400000 */
[C---:B------:R-:W-:Y:S01]  /*62b0*/  FMUL R10, R47.reuse, R15 ;  /* 0x0000000f2f0a7220 */ /* 0x040fe20000400000 */
[----:B------:R-:W-:Y:S01]  /*62c0*/  FMUL R15, R47, R20 ;  /* 0x000000142f0f7220 */ /* 0x000fe20000400000 */
[C---:B------:R-:W-:Y:S01]  /*62d0*/  FFMA R5, R49.reuse, R55, R5 ;  /* 0x0000003731057223 */ /* 0x040fe20000000005 */
[C---:B------:R-:W-:Y:S01]  /*62e0*/  FFMA R6, R49.reuse, R56, R6 ;  /* 0x0000003831067223 */ /* 0x040fe20000000006 */
[C---:B------:R-:W-:Y:S01]  /*62f0*/  FFMA R7, R49.reuse, R57, R7 ;  /* 0x0000003931077223 */ /* 0x040fe20000000007 */
[C---:B------:R-:W-:Y:S01]  /*6300*/  FFMA R8, R49.reuse, R58, R8 ;  /* 0x0000003a31087223 */ /* 0x040fe20000000008 */
[--C-:B------:R-:W-:Y:S02]  /*6310*/  HADD2.F32 R63, -RZ, R64.reuse.H0_H0 ;  /* 0x20000040ff3f7230 */ /* 0x100fe40000004100 */
[C---:B------:R-:W-:Y:S01]  /*6320*/  FFMA R9, R49.reuse, R59, R9 ;  /* 0x0000003b31097223 */ /* 0x040fe20000000009 */
[----:B------:R-:W-:Y:S01]  /*6330*/  F2FP.SATFINITE.E4M3.F32.PACK_AB_MERGE_C R5, R6, R5, RZ ;  /* 0x000000050605723e */ /* 0x000fe200048070ff */
[C---:B------:R-:W-:Y:S01]  /*6340*/  FFMA R10, R49.reuse, R60, R10 ;  /* 0x0000003c310a7223 */ /* 0x040fe2000000000a */
[C---:B------:R-:W-:Y:S01]  /*6350*/  FFMA R11, R49.reuse, R61, R11 ;  /* 0x0000003d310b7223 */ /* 0x040fe2000000000b */
[----:B------:R-:W-:Y:S01]  /*6360*/  FFMA R12, R49, R62, R12 ;  /* 0x0000003e310c7223 */ /* 0x000fe2000000000c */
[C---:B------:R-:W-:Y:S01]  /*6370*/  FMUL R20, R47.reuse, R25 ;  /* 0x000000192f147220 */ /* 0x040fe20000400000 */
[C---:B------:R-:W-:Y:S01]  /*6380*/  FMUL R25, R47.reuse, R30 ;  /* 0x0000001e2f197220 */ /* 0x040fe20000400000 */
[C---:B------:R-:W-:Y:S01]  /*6390*/  FMUL R30, R47.reuse, R35 ;  /* 0x000000232f1e7220 */ /* 0x040fe20000400000 */
[----:B------:R-:W-:Y:S01]  /*63a0*/  F2FP.SATFINITE.E4M3.F32.PACK_AB_MERGE_C R9, R10, R9, RZ ;  /* 0x000000090a09723e */ /* 0x000fe200048070ff */
[----:B------:R-:W-:Y:S02]  /*63b0*/  HADD2.F32 R64, -RZ, R64.H1_H1 ;  /* 0x30000040ff407230 */ /* 0x000fe40000004100 */
[C---:B------:R-:W-:Y:S01]  /*63c0*/  FMUL R13, R47.reuse, R18 ;  /* 0x000000122f0d7220 */ /* 0x040fe20000400000 */
[C---:B------:R-:W-:Y:S01]  /*63d0*/  FMUL R14, R47.reuse, R19 ;  /* 0x000000132f0e7220 */ /* 0x040fe20000400000 */
[C---:B------:R-:W-:Y:S01]  /*63e0*/  FMUL R17, R47.reuse, R22 ;  /* 0x000000162f117220 */ /* 0x040fe20000400000 */
[----:B------:R-:W-:Y:S01]  /*63f0*/  FMUL R18, R47, R23 ;  /* 0x000000172f127220 */ /* 0x000fe20000400000 */
[C---:B------:R-:W-:Y:S01]  /*6400*/  FFMA R13, R49.reuse, R63, R13 ;  /* 0x0000003f310d7223 */ /* 0x040fe2000000000d */
[C---:B------:R-:W-:Y:S01]  /*6410*/  FFMA R14, R49.reuse, R64, R14 ;  /* 0x00000040310e7223 */ /* 0x040fe2000000000e */
[----:B------:R-:W-:Y:S01]  /*6420*/  FFMA R15, R49, R65, R15 ;  /* 0x00000041310f7223 */ /* 0x000fe2000000000f */
[----:B------:R-:W-:Y:S01]  /*6430*/  FMUL R19, R47, R24 ;  /* 0x000000182f137220 */ /* 0x000fe20000400000 */
[C---:B------:R-:W-:Y:S01]  /*6440*/  FFMA R16, R49.reuse, R66, R16 ;  /* 0x0000004231107223 */ /* 0x040fe20000000010 */
[----:B------:R-:W-:Y:S01]  /*6450*/  FFMA R17, R49, R67, R17 ;  /* 0x0000004331117223 */ /* 0x000fe20000000011 */
[----:B------:R-:W-:Y:S01]  /*6460*/  F2FP.SATFINITE.E4M3.F32.PACK_AB_MERGE_C R13, R14, R13, RZ ;  /* 0x0000000d0e0d723e */ /* 0x000fe200048070ff */
[C---:B------:R-:W-:Y:S01]  /*6470*/  FMUL R21, R47.reuse, R26 ;  /* 0x0000001a2f157220 */ /* 0x040fe20000400000 */
[----:B------:R-:W-:Y:S01]  /*6480*/  FMUL R22, R47, R27 ;  /* 0x0000001b2f167220 */ /* 0x000fe20000400000 */
[C---:B------:R-:W-:Y:S01]  /*6490*/  FFMA R18, R49.reuse, R68, R18 ;  /* 0x0000004431127223 */ /* 0x040fe20000000012 */
[----:B------:R-:W-:Y:S01]  /*64a0*/  FFMA R19, R49, R69, R19 ;  /* 0x0000004531137223 */ /* 0x000fe20000000013 */
[----:B------:R-:W-:Y:S01]  /*64b0*/  FMUL R23, R47, R28 ;  /* 0x0000001c2f177220 */ /* 0x000fe20000400000 */
[----:B------:R-:W-:Y:S01]  /*64c0*/  FFMA R20, R49, R70, R20 ;  /* 0x0000004631147223 */ /* 0x000fe20000000014 */
[----:B------:R-:W-:Y:S01]  /*64d0*/  FMUL R24, R47, R29 ;  /* 0x0000001d2f187220 */ /* 0x000fe20000400000 */
[C---:B------:R-:W-:Y:S01]  /*64e0*/  FFMA R21, R49.reuse, R71, R21 ;  /* 0x0000004731157223 */ /* 0x040fe20000000015 */
[----:B------:R-:W-:Y:S01]  /*64f0*/  FFMA R22, R49, R72, R22 ;  /* 0x0000004831167223 */ /* 0x000fe20000000016 */
[C---:B------:R-:W-:Y:S01]  /*6500*/  FMUL R26, R47.reuse, R31 ;  /* 0x0000001f2f1a7220 */ /* 0x040fe20000400000 */
[----:B------:R-:W-:Y:S01]  /*6510*/  FMUL R27, R47, R32 ;  /* 0x000000202f1b7220 */ /* 0x000fe20000400000 */
[----:B------:R-:W-:Y:S01]  /*6520*/  FFMA R23, R49, R73, R23 ;  /* 0x0000004931177223 */ /* 0x000fe20000000017 */
[----:B------:R-:W-:Y:S01]  /*6530*/  FMUL R28, R47, R33 ;  /* 0x000000212f1c7220 */ /* 0x000fe20000400000 */
[----:B------:R-:W-:Y:S01]  /*6540*/  FFMA R24, R49, R74, R24 ;  /* 0x0000004a31187223 */ /* 0x000fe20000000018 */
[----:B------:R-:W-:Y:S01]  /*6550*/  FMUL R29, R47, R34 ;  /* 0x000000222f1d7220 */ /* 0x000fe20000400000 */
[C---:B------:R-:W-:Y:S01]  /*6560*/  FFMA R25, R49.reuse, R75, R25 ;  /* 0x0000004b31197223 */ /* 0x040fe20000000019 */
[C---:B------:R-:W-:Y:S01]  /*6570*/  FFMA R26, R49.reuse, R76, R26 ;  /* 0x0000004c311a7223 */ /* 0x040fe2000000001a */
[C---:B------:R-:W-:Y:S01]  /*6580*/  FFMA R27, R49.reuse, R50, R27 ;  /* 0x00000032311b7223 */ /* 0x040fe2000000001b */
[C---:B------:R-:W-:Y:S01]  /*6590*/  FFMA R28, R49.reuse, R51, R28 ;  /* 0x00000033311c7223 */ /* 0x040fe2000000001c */
[----:B------:R-:W-:Y:S01]  /*65a0*/  F2FP.SATFINITE.E4M3.F32.PACK_AB_MERGE_C R17, R18, R17, RZ ;  /* 0x000000111211723e */ /* 0x000fe200048070ff */
[C---:B------:R-:W-:Y:S01]  /*65b0*/  FFMA R29, R49.reuse, R52, R29 ;  /* 0x00000034311d7223 */ /* 0x040fe2000000001d */
[----:B------:R-:W-:Y:S01]  /*65c0*/  F2FP.SATFINITE.E4M3.F32.PACK_AB_MERGE_C R21, R22, R21, RZ ;  /* 0x000000151615723e */ /* 0x000fe200048070ff */
[----:B------:R-:W-:Y:S01]  /*65d0*/  FFMA R30, R49, R77, R30 ;  /* 0x0000004d311e7223 */ /* 0x000fe2000000001e */
[----:B------:R-:W-:Y:S02]  /*65e0*/  F2FP.SATFINITE.E4M3.F32.PACK_AB_MERGE_C R32, R2, R0, R78 ;  /* 0x000000000220723e */ /* 0x000fe4000480704e */
[----:B------:R-:W-:Y:S02]  /*65f0*/  F2FP.SATFINITE.E4M3.F32.PACK_AB_MERGE_C R33, R4, R3, R5 ;  /* 0x000000030421723e */ /* 0x000fe40004807005 */
[----:B------:R-:W-:Y:S02]  /*6600*/  F2FP.SATFINITE.E4M3.F32.PACK_AB_MERGE_C R34, R8, R7, R9 ;  /* 0x000000070822723e */ /* 0x000fe40004807009 */
[----:B------:R-:W-:Y:S02]  /*6610*/  F2FP.SATFINITE.E4M3.F32.PACK_AB_MERGE_C R35, R12, R11, R13 ;  /* 0x0000000b0c23723e */ /* 0x000fe4000480700d */
[----:B------:R-:W-:Y:S02]  /*6620*/  F2FP.SATFINITE.E4M3.F32.PACK_AB_MERGE_C R16, R16, R15, R17 ;  /* 0x0000000f1010723e */ /* 0x000fe40004807011 */
[----:B------:R-:W-:Y:S01]  /*6630*/  F2FP.SATFINITE.E4M3.F32.PACK_AB_MERGE_C R17, R20, R19, R21 ;  /* 0x000000131411723e */ /* 0x000fe20004807015 */
[----:B------:R1:W-:Y:S01]  /*6640*/  STS.128 [R100+UR49+0x4200], R32 ;  /* 0x0042002064007988 */ /* 0x0003e20008000c31 */
[----:B------:R-:W-:Y:S02]  /*6650*/  F2FP.SATFINITE.E4M3.F32.PACK_AB_MERGE_C R18, R26, R25, RZ ;  /* 0x000000191a12723e */ /* 0x000fe400048070ff */
[----:B------:R-:W-:Y:S02]  /*6660*/  F2FP.SATFINITE.E4M3.F32.PACK_AB_MERGE_C R19, R30, R29, RZ ;  /* 0x0000001d1e13723e */ /* 0x000fe400048070ff */
[----:B------:R-:W-:Y:S02]  /*6670*/  F2FP.SATFINITE.E4M3.F32.PACK_AB_MERGE_C R18, R24, R23, R18 ;  /* 0x000000171812723e */ /* 0x000fe40004807012 */
[----:B------:R-:W-:Y:S02]  /*6680*/  F2FP.SATFINITE.E4M3.F32.PACK_AB_MERGE_C R19, R28, R27, R19 ;  /* 0x0000001b1c13723e */ /* 0x000fe40004807013 */
[----:B------:R-:W-:Y:S02]  /*6690*/  LEA R0, R105, UR49, 0x3 ;  /* 0x0000003169007c11 */ /* 0x000fe4000f8e18ff */
[----:B------:R-:W-:Y:S01]  /*66a0*/  @P6 SHF.L.U32 R2, R104, 0x1f, RZ ;  /* 0x0000001f68026819 */ /* 0x000fe200000006ff */
[----:B------:R1:W-:Y:S01]  /*66b0*/  STS.128 [R114+0x4210], R16 ;  /* 0x0042101072007388 */ /* 0x0003e20000000c00 */
[----:B------:R-:W-:Y:S01]  /*66c0*/  @!PT LDS RZ, [RZ] ;  /* 0x00000000fffff984 */ /* 0x000fe20000000800 */
[----:B------:R-:W-:Y:S01]  /*66d0*/  @!PT LDS RZ, [RZ] ;  /* 0x00000000fffff984 */ /* 0x000fe20000000800 */
[----:B------:R-:W-:Y:S01]  /*66e0*/  @!PT LDS RZ, [RZ] ;  /* 0x00000000fffff984 */ /* 0x000fe20000000800 */
[----:B------:R-:W-:Y:S01]  /*66f0*/  @!PT LDS RZ, [RZ] ;  /* 0x00000000fffff984 */ /* 0x000fe20000000800 */
[----:B------:R2:W-:Y:S07]  /*6700*/  MEMBAR.ALL.CTA ;  /* 0x0000000000007992 */ /* 0x0005ee0000008000 */
[----:B--2---:R-:W2:Y:S02]  /*6710*/  FENCE.VIEW.ASYNC.S ;  /* 0x00000000000073c6 */ /* 0x004ea40000000000 */
[----:B--2---:R-:W-:Y:S06]  /*6720*/  BAR.SYNC.DEFER_BLOCKING 0x1, 0x80 ;  /* 0x0042000000007b1d */ /* 0x004fec0000010000 */
[----:B------:R-:W-:Y:S05]  /*6730*/  @P0 BRA `(.L_x_100) ;  /* 0x0000000000280947 */ /* 0x000fea0003800000 */
[----:B------:R-:W-:Y:S02]  /*6740*/  UIADD3 UR4, UPT, UPT, UR49, 0x4200, URZ ;  /* 0x0000420031047890 */ /* 0x000fe4000fffe0ff */
[----:B------:R-:W-:Y:S01]  /*6750*/  UIADD3 UR6, UP0, UPT, UR52, 0x680, URZ ;  /* 0x0000068034067890 */ /* 0x000fe2000ff1e0ff */
[----:B------:R-:W-:Y:S03]  /*6760*/  UMOV UR43, UR36 ;  /* 0x00000024002b7c82 */ /* 0x000fe60008000000 */
[----:B------:R-:W-:Y:S01]  /*6770*/  MOV R109, UR4 ;  /* 0x00000004006d7c02 */ /* 0x000fe20008000f00 */
[----:B------:R-:W-:Y:S03]  /*6780*/  UIADD3.X UR7, UPT, UPT, URZ, UR53, URZ, UP0, !UPT ;  /* 0x00000035ff077290 */ /* 0x000fe600087fe4ff */
[----:B------:R-:W-:Y:S11]  /*6790*/  R2UR UR40, R109 ;  /* 0x000000006d2872ca */ /* 0x000ff600000e0000 */
[----:B------:R-:W-:Y:S02]  /*67a0*/  @!UPT UIADD3 URZ, UPT, UPT, URZ, URZ, URZ ;  /* 0x000000fffffff290 */ /* 0x000fe4000fffe0ff */
[----:B------:R2:W-:Y:S01]  /*67b0*/  UTMASTG.3D [UR40], [UR6] ;  /* 0x00000028060073b5 */ /* 0x0005e20008010000 */
[----:B------:R0:W-:Y:S01]  /*67c0*/  UTMACMDFLUSH ;  /* 0x00000000000079b7 */ /* 0x0001e20000000000 */
[----:B--2---:R-:W-:Y:S04]  /*67d0*/  DEPBAR.LE SB0, 0x1 ;  /* 0x000080400000791a */ /* 0x004fe80000000000 */
.L_x_100:
[----:B------:R-:W-:Y:S05]  /*67e0*/  BSYNC.RECONVERGENT B0 ;  /* 0x0000000000007941 */ /* 0x000fea0003800200 */
.L_x_99:
[----:B------:R-:W-:Y:S06]  /*67f0*/  BAR.SYNC.DEFER_BLOCKING 0x1, 0x80 ;  /* 0x0042000000007b1d */ /* 0x000fec0000010000 */
[----:B------:R-:W2:Y:S01]  /*6800*/  @P6 SYNCS.PHASECHK.TRANS64.TRYWAIT P0, [R0+URZ+0x50], R2 ;  /* 0x00005002000065a7 */ /* 0x000ea200080011ff */
[----:B------:R-:W-:Y:S01]  /*6810*/  BSSY B1, `(.L_x_101) ;  /* 0x0000021000017945 */ /* 0x000fe20003800000 */
[----:B--2---:R-:W-:Y:S03]  /*6820*/  @P6 SEL R115, RZ, 0x1, !P0 ;  /* 0x00000001ff736807 */ /* 0x004fe60004000000 */
[----:B------:R-:W-:Y:S05]  /*6830*/  @!P6 BRA `(.L_x_102) ;  /* 0x000000000078e947 */ /* 0x000fea0003800000 */
[----:B------:R-:W-:Y:S01]  /*6840*/  ISETP.NE.AND P1, PT, R116, RZ, PT ;  /* 0x000000ff7400720c */ /* 0x000fe20003f25270 */
[----:B------:R-:W-:Y:S01]  /*6850*/  BSSY B0, `(.L_x_103) ;  /* 0x0000009000007945 */ /* 0x000fe20003800000 */
[----:B------:R-:W-:Y:S11]  /*6860*/  ISETP.NE.AND P0, PT, R115, RZ, PT ;  /* 0x000000ff7300720c */ /* 0x000ff60003f05270 */
[----:B------:R-:W-:Y:S05]  /*6870*/  @P1 IMAD R2, R105, 0x1000, R100 ;  /* 0x0000100069021824 */ /* 0x000fea00078e0264 */
[----:B------:R-:W-:Y:S05]  /*6880*/  @P1 IADD3 R4, PT, PT, R2, UR49, RZ ;  /* 0x0000003102041c10 */ /* 0x000fea000fffe0ff */
[----:B------:R-:W-:Y:S01]  /*6890*/  @P1 IMAD.IADD R4, R4, 0x1, R117 ;  /* 0x0000000104041824 */ /* 0x000fe200078e0275 */
[----:B------:R-:W-:Y:S06]  /*68a0*/  @P0 BRA `(.L_x_104) ;  /* 0x00000000000c0947 */ /* 0x000fec0003800000 */
[----:B------:R-:W-:Y:S04]  /*68b0*/  SHF.L.U32 R3, R104, 0x1f, RZ ;  /* 0x0000001f68037819 */ /* 0x000fe800000006ff */
[----:B------:R-:W2:Y:S02]  /*68c0*/  SYNCS.PHASECHK.TRANS64.TRYWAIT P0, [R0+URZ+0x50], R3 ;  /* 0x00005003000075a7 */ /* 0x000ea400080011ff */
[----:B--2---:R-:W-:Y:S05]  /*68d0*/  @!P0 BRA `(.L_x_105) ;  /* 0x0000003000e48947 */ /* 0x004fea0003800000 */
.L_x_104:
[----:B------:R-:W-:Y:S05]  /*68e0*/  BSYNC B0 ;  /* 0x0000000000007941 */ /* 0x000fea0003800000 */
.L_x_103:
[----:B------:R-:W-:Y:S01]  /*68f0*/  ISETP.NE.AND P0, PT, R116, RZ, PT ;  /* 0x000000ff7400720c */ /* 0x000fe20003f05270 */
[----:B------:R-:W-:Y:S11]  /*6900*/  VIADD R105, R105, 0x1 ;  /* 0x0000000169697836 */ /* 0x000ff60000000000 */
[----:B------:R-:W-:Y:S01]  /*6910*/  @!UPT UIADD3 URZ, UPT, UPT, URZ, URZ, URZ ;  /* 0x000000fffffff290 */ /* 0x000fe2000fffe0ff */
[----:B------:R3:W4:Y:S04]  /*6920*/  @P0 LDS.128 R80, [R2+UR49+0x200] ;  /* 0x0002003102500984 */ /* 0x0007280008000c00 */
[----:B------:R1:W1:Y:S01]  /*6930*/  @P0 LDS.128 R84, [R4+0x210] ;  /* 0x0002100004540984 */ /* 0x0002620000000c00 */
        /* <DEDUP_REMOVED lines=8> */
[----:B---3--:R-:W-:Y:S02]  /*69c0*/  VIADD R2, R0, 0x70 ;  /* 0x0000007000027836 */ /* 0x008fe40000000000 */
[----:B--2---:R-:W-:Y:S05]  /*69d0*/  IMAD.U32 R0, RZ, RZ, UR37 ;  /* 0x00000025ff007e24 */ /* 0x004fea000f8e00ff */
[----:B------:R-:W-:Y:S04]  /*69e0*/  PRMT R0, R0, 0x654, R2 ;  /* 0x0000065400007816 */ /* 0x000fe80000000002 */
[----:B-----5:R2:W-:Y:S02]  /*69f0*/  SYNCS.ARRIVE.TRANS64.RED.A1T0 RZ, [R0+URZ], RZ ;  /* 0x000000ff00ff79a7 */ /* 0x0205e400081004ff */
[----:B--2---:R-:W-:Y:S04]  /*6a00*/  SEL R0, RZ, 0x1, P0 ;  /* 0x00000001ff007807 */ /* 0x004fe80000000000 */
[----:B-1--4-:R-:W-:Y:S02]  /*6a10*/  LOP3.LUT R104, R104, R0, RZ, 0x3c, !PT ;  /* 0x0000000068687212 */ /* 0x012fe400078e3cff */
.L_x_102:
[----:B------:R-:W-:Y:S05]  /*6a20*/  BSYNC B1 ;  /* 0x0000000000017941 */ /* 0x000fea0003800000 */
.L_x_101:
[----:B------:R-:W-:Y:S05]  /*6a30*/  VIADD R0, R48, 0x40 ;  /* 0x0000004030007836 */ /* 0x000fea0000000000 */
[----:B------:R-:W-:Y:S04]  /*6a40*/  SHF.R.U32.HI R0, RZ, 0x15, R0 ;  /* 0x00000015ff007819 */ /* 0x000fe80000011600 */
[----:B------:R-:W-:Y:S11]  /*6a50*/  LOP3.LUT P0, RZ, R0, 0x3, R101, 0x48, !PT ;  /* 0x0000000300ff7812 */ /* 0x000ff60007804865 */
[----:B------:R-:W-:Y:S02]  /*6a60*/  @!UPT UIADD3 URZ, UPT, UPT, URZ, URZ, URZ ;  /* 0x000000fffffff290 */ /* 0x000fe4000fffe0ff */
[----:B------:R-:W-:Y:S05]  /*6a70*/  @!P0 BRA `(.L_x_106) ;  /* 0x0000000000408947 */ /* 0x000fea0003800000 */
[----:B------:R-:W2:Y:S01]  /*6a80*/  LDCU.64 UR8, c[0x4][0x78] ;  /* 0x01000f00ff0877ac */ /* 0x000ea20008000a00 */
[----:B------:R-:W-:Y:S01]  /*6a90*/  MOV R3, 0x0 ;  /* 0x0000000000037802 */ /* 0x000fe20000000f00 */
[----:B------:R-:W-:Y:S02]  /*6aa0*/  HFMA2 R12, -RZ, RZ, 0, 5.9604644775390625e-08 ;  /* 0x00000001ff0c7431 */ /* 0x000fe400000001ff */
[----:B------:R-:W-:Y:S02]  /*6ab0*/  IMAD.MOV.U32 R8, RZ, RZ, 0x192 ;  /* 0x00000192ff087424 */ /* 0x000fe400078e00ff */
[----:B------:R-:W-:Y:S01]  /*6ac0*/  IMAD.MOV.U32 R13, RZ, RZ, RZ ;  /* 0x000000ffff0d7224 */ /* 0x000fe200078e00ff */
[----:B------:R-:W3:Y:S01]  /*6ad0*/  LDCU.64 UR6, c[0x4][0x80] ;  /* 0x01001000ff0677ac */ /* 0x000ee20008000a00 */
[----:B------:R-:W4:Y:S01]  /*6ae0*/  LDC.64 R2, c[0x4][R3] ;  /* 0x0100000003027b82 */ /* 0x000f220000000a00 */
[----:B------:R-:W5:Y:S01]  /*6af0*/  LDCU.64 UR4, c[0x4][0x18] ;  /* 0x01000300ff0477ac */ /* 0x000f620008000a00 */
[----:B--2---:R-:W-:Y:S01]  /*6b00*/  MOV R5, UR9 ;  /* 0x0000000900057c02 */ /* 0x004fe20008000f00 */
[----:B------:R-:W-:Y:S01]  /*6b10*/  IMAD.U32 R4, RZ, RZ, UR8 ;  /* 0x00000008ff047e24 */ /* 0x000fe2000f8e00ff */
[----:B---3--:R-:W-:Y:S01]  /*6b20*/  MOV R7, UR7 ;  /* 0x0000000700077c02 */ /* 0x008fe20008000f00 */
[----:B------:R-:W-:Y:S01]  /*6b30*/  IMAD.U32 R6, RZ, RZ, UR6 ;  /* 0x00000006ff067e24 */ /* 0x000fe2000f8e00ff */
[----:B-----5:R-:W-:Y:S01]  /*6b40*/  MOV R11, UR5 ;  /* 0x00000005000b7c02 */ /* 0x020fe20008000f00 */
[----:B------:R-:W-:Y:S02]  /*6b50*/  IMAD.U32 R10, RZ, RZ, UR4 ;  /* 0x00000004ff0a7e24 */ /* 0x000fe4000f8e00ff */
[----:B------:R-:W-:Y:S07]  /*6b60*/  LEPC R20, `(.L_x_106) ;  /* 0x000000001014794e */ /* 0x000fee0000000000 */
[----:B-1--4-:R-:W-:Y:S05]  /*6b70*/  CALL.ABS.NOINC R2 ;  /* 0x0000000002007343 */ /* 0x012fea0003c00000 */
.L_x_106:
[-C--:B------:R-:W-:Y:S01]  /*6b80*/  F2FP.F16.E4M3.UNPACK_B R0, R81.reuse ;  /* 0x00000051ff00723e */ /* 0x080fe200020006ff */
[----:B------:R-:W-:Y:S05]  /*6b90*/  WARPSYNC.ALL ;  /* 0x0000000000007948 */ /* 0x000fea0003800000 */
[----:B------:R-:W-:Y:S01]  /*6ba0*/  R2UR UR4, R48 ;  /* 0x00000000300472ca */ /* 0x000fe200000e0000 */
[--C-:B------:R-:W-:Y:S01]  /*6bb0*/  HADD2.F32 R54, -RZ, R0.reuse.H0_H0 ;  /* 0x20000000ff367230 */ /* 0x100fe20000004100 */
[-C--:B------:R-:W-:Y:S01]  /*6bc0*/  F2FP.F16.E4M3.UNPACK_B R2, R80.reuse.H1 ;  /* 0x00000050ff02723e */ /* 0x080fe200030006ff */
[----:B------:R-:W-:Y:S01]  /*6bd0*/  HADD2.F32 R55, -RZ, R0.H1_H1 ;  /* 0x30000000ff377230 */ /* 0x000fe20000004100 */
[----:B------:R-:W-:Y:S01]  /*6be0*/  F2FP.F16.E4M3.UNPACK_B R0, R81.H1 ;  /* 0x00000051ff00723e */ /* 0x000fe200030006ff */
[----:B------:R-:W-:Y:S01]  /*6bf0*/  BSSY.RECONVERGENT B0, `(.L_x_107) ;  /* 0x0000095000007945 */ /* 0x000fe20003800200 */
[----:B------:R-:W-:Y:S01]  /*6c00*/  F2FP.F16.E4M3.UNPACK_B R3, R80 ;  /* 0x00000050ff03723e */ /* 0x000fe200020006ff */
[----:B------:R-:W-:Y:S01]  /*6c10*/  HADD2.F32 R52, -RZ, R2.H0_H0 ;  /* 0x20000002ff347230 */ /* 0x000fe20000004100 */
[----:B------:R-:W-:Y:S01]  /*6c20*/  ISETP.NE.AND P0, PT, R110, RZ, PT ;  /* 0x000000ff6e00720c */ /* 0x000fe20003f05270 */
[--C-:B------:R-:W-:Y:S01]  /*6c30*/  HADD2.F32 R56, -RZ, R0.reuse.H0_H0 ;  /* 0x20000000ff387230 */ /* 0x100fe20000004100 */
[----:B------:R-:W-:Y:S01]  /*6c40*/  ISETP.NE.AND P6, PT, R118, RZ, PT ;  /* 0x000000ff7600720c */ /* 0x000fe20003fc5270 */
[----:B------:R-:W-:Y:S01]  /*6c50*/  HADD2.F32 R57, -RZ, R0.H1_H1 ;  /* 0x30000000ff397230 */ /* 0x000fe20000004100 */
[-C--:B------:R-:W-:Y:S01]  /*6c60*/  F2FP.F16.E4M3.UNPACK_B R0, R83.reuse ;  /* 0x00000053ff00723e */ /* 0x080fe200020006ff */
[----:B-1----:R-:W-:Y:S01]  /*6c70*/  LDTM.16dp32bit_t0_t15.x32 R4, tmem[UR4+0x40] ;  /* 0x00004004000479ee */ /* 0x002fe20008a80000 */
[----:B------:R-:W1:Y:S01]  /*6c80*/  LDTM.16dp32bit_t16_t31.x32 R4, tmem[UR4+0x60] ;  /* 0x00006004000479ee */ /* 0x000e620008aa0000 */
[----:B------:R-:W-:Y:S01]  /*6c90*/  HADD2.F32 R53, -RZ, R2.H1_H1 ;  /* 0x30000002ff357230 */ /* 0x000fe20000004100 */
[----:B------:R-:W-:Y:S01]  /*6ca0*/  F2FP.F16.E4M3.UNPACK_B R2, R82.H1 ;  /* 0x00000052ff02723e */ /* 0x000fe200030006ff */
[--C-:B------:R-:W-:Y:S02]  /*6cb0*/  HADD2.F32 R50, -RZ, R3.reuse.H0_H0 ;  /* 0x20000003ff327230 */ /* 0x100fe40000004100 */
[--C-:B------:R-:W-:Y:S02]  /*6cc0*/  HADD2.F32 R62, -RZ, R0.reuse.H0_H0 ;  /* 0x20000000ff3e7230 */ /* 0x100fe40000004100 */
[----:B------:R-:W-:Y:S01]  /*6cd0*/  HADD2.F32 R63, -RZ, R0.H1_H1 ;  /* 0x30000000ff3f7230 */ /* 0x000fe20000004100 */
[----:B------:R-:W-:Y:S01]  /*6ce0*/  F2FP.F16.E4M3.UNPACK_B R0, R84.H1 ;  /* 0x00000054ff00723e */ /* 0x000fe200030006ff */
[--C-:B------:R-:W-:Y:S02]  /*6cf0*/  HADD2.F32 R60, -RZ, R2.reuse.H0_H0 ;  /* 0x20000002ff3c7230 */ /* 0x100fe40000004100 */
[----:B------:R-:W-:Y:S01]  /*6d00*/  HADD2.F32 R61, -RZ, R2.H1_H1 ;  /* 0x30000002ff3d7230 */ /* 0x000fe20000004100 */
[----:B------:R-:W-:Y:S01]  /*6d10*/  F2FP.F16.E4M3.UNPACK_B R2, R83.H1 ;  /* 0x00000053ff02723e */ /* 0x000fe200030006ff */
[----:B------:R-:W-:Y:S01]  /*6d20*/  HADD2.F32 R51, -RZ, R3.H1_H1 ;  /* 0x30000003ff337230 */ /* 0x000fe20000004100 */
[----:B------:R-:W-:Y:S01]  /*6d30*/  F2FP.F16.E4M3.UNPACK_B R3, R82 ;  /* 0x00000052ff03723e */ /* 0x000fe200020006ff */
[--C-:B------:R-:W-:Y:S02]  /*6d40*/  HADD2.F32 R68, -RZ, R0.reuse.H0_H0 ;  /* 0x20000000ff447230 */ /* 0x100fe40000004100 */
[----:B------:R-:W-:Y:S01]  /*6d50*/  HADD2.F32 R69, -RZ, R0.H1_H1 ;  /* 0x30000000ff457230 */ /* 0x000fe20000004100 */
[-C--:B------:R-:W-:Y:S01]  /*6d60*/  F2FP.F16.E4M3.UNPACK_B R0, R85.reuse.H1 ;  /* 0x00000055ff00723e */ /* 0x080fe200030006ff */
[--C-:B------:R-:W-:Y:S02]  /*6d70*/  HADD2.F32 R64, -RZ, R2.reuse.H0_H0 ;  /* 0x20000002ff407230 */ /* 0x100fe40000004100 */
[----:B------:R-:W-:Y:S01]  /*6d80*/  HADD2.F32 R65, -RZ, R2.H1_H1 ;  /* 0x30000002ff417230 */ /* 0x000fe20000004100 */
[----:B------:R-:W-:Y:S01]  /*6d90*/  F2FP.F16.E4M3.UNPACK_B R2, R85 ;  /* 0x00000055ff02723e */ /* 0x000fe200020006ff */
[--C-:B------:R-:W-:Y:S02]  /*6da0*/  HADD2.F32 R58, -RZ, R3.reuse.H0_H0 ;  /* 0x20000003ff3a7230 */ /* 0x100fe40000004100 */
[C---:B-1----:R-:W-:Y:S01]  /*6db0*/  FMUL R7, R47.reuse, R7 ;  /* 0x000000072f077220 */ /* 0x042fe20000400000 */
[----:B------:R-:W-:Y:S01]  /*6dc0*/  HADD2.F32 R59, -RZ, R3.H1_H1 ;  /* 0x30000003ff3b7230 */ /* 0x000fe20000004100 */
[----:B------:R-:W-:Y:S01]  /*6dd0*/  F2FP.F16.E4M3.UNPACK_B R3, R84 ;  /* 0x00000054ff03723e */ /* 0x000fe200020006ff */
[--C-:B------:R-:W-:Y:S02]  /*6de0*/  HADD2.F32 R72, -RZ, R0.reuse.H0_H0 ;  /* 0x20000000ff487230 */ /* 0x100fe40000004100 */
[C---:B------:R-:W-:Y:S01]  /*6df0*/  FMUL R11, R47.reuse, R11 ;  /* 0x0000000b2f0b7220 */ /* 0x040fe20000400000 */
[----:B------:R-:W-:Y:S01]  /*6e00*/  HADD2.F32 R73, -RZ, R0.H1_H1 ;  /* 0x30000000ff497230 */ /* 0x000fe20000004100 */
[----:B------:R-:W-:Y:S01]  /*6e10*/  F2FP.F16.E4M3.UNPACK_B R0, R87 ;  /* 0x00000057ff00723e */ /* 0x000fe200020006ff */
[--C-:B------:R-:W-:Y:S02]  /*6e20*/  HADD2.F32 R70, -RZ, R2.reuse.H0_H0 ;  /* 0x20000002ff467230 */ /* 0x100fe40000004100 */
[C---:B------:R-:W-:Y:S01]  /*6e30*/  FMUL R15, R47.reuse, R15 ;  /* 0x0000000f2f0f7220 */ /* 0x040fe20000400000 */
[----:B------:R-:W-:Y:S01]  /*6e40*/  HADD2.F32 R71, -RZ, R2.H1_H1 ;  /* 0x30000002ff477230 */ /* 0x000fe20000004100 */
[-C--:B------:R-:W-:Y:S01]  /*6e50*/  F2FP.F16.E4M3.UNPACK_B R2, R86.reuse.H1 ;  /* 0x00000056ff02723e */ /* 0x080fe200030006ff */
[--C-:B------:R-:W-:Y:S02]  /*6e60*/  HADD2.F32 R66, -RZ, R3.reuse.H0_H0 ;  /* 0x20000003ff427230 */ /* 0x100fe40000004100 */
[----:B------:R-:W-:Y:S01]  /*6e70*/  HADD2.F32 R67, -RZ, R3.H1_H1 ;  /* 0x30000003ff437230 */ /* 0x000fe20000004100 */
[----:B------:R-:W-:Y:S01]  /*6e80*/  F2FP.F16.E4M3.UNPACK_B R3, R86 ;  /* 0x00000056ff03723e */ /* 0x000fe200020006ff */
[--C-:B------:R-:W-:Y:S02]  /*6e90*/  HADD2.F32 R78, -RZ, R0.reuse.H0_H0 ;  /* 0x20000000ff4e7230 */ /* 0x100fe40000004100 */
[----:B------:R-:W-:Y:S02]  /*6ea0*/  HADD2.F32 R79, -RZ, R0.H1_H1 ;  /* 0x30000000ff4f7230 */ /* 0x000fe40000004100 */
[C---:B------:R-:W-:Y:S01]  /*6eb0*/  FMUL R0, R47.reuse, R4 ;  /* 0x000000042f007220 */ /* 0x040fe20000400000 */
[--C-:B------:R-:W-:Y:S02]  /*6ec0*/  HADD2.F32 R76, -RZ, R2.reuse.H0_H0 ;  /* 0x20000002ff4c7230 */ /* 0x100fe40000004100 */
[----:B------:R-:W-:Y:S01]  /*6ed0*/  FMUL R4, R47, R8 ;  /* 0x000000082f047220 */ /* 0x000fe20000400000 */
[----:B------:R-:W-:Y:S02]  /*6ee0*/  HADD2.F32 R77, -RZ, R2.H1_H1 ;  /* 0x30000002ff4d7230 */ /* 0x000fe40000004100 */
[----:B------:R-:W-:Y:S01]  /*6ef0*/  FFMA R0, R49, R50, R0 ;  /* 0x0000003231007223 */ /* 0x000fe20000000000 */
[--C-:B------:R-:W-:Y:S02]  /*6f00*/  HADD2.F32 R74, -RZ, R3.reuse.H0_H0 ;  /* 0x20000003ff4a7230 */ /* 0x100fe40000004100 */
[C---:B------:R-:W-:Y:S01]  /*6f10*/  FMUL R2, R47.reuse, R5 ;  /* 0x000000052f027220 */ /* 0x040fe20000400000 */
[----:B------:R-:W-:Y:S02]  /*6f20*/  HADD2.F32 R75, -RZ, R3.H1_H1 ;  /* 0x30000003ff4b7230 */ /* 0x000fe40000004100 */
[C---:B------:R-:W-:Y:S01]  /*6f30*/  FMUL R5, R47.reuse, R9 ;  /* 0x000000092f057220 */ /* 0x040fe20000400000 */
[----:B------:R-:W-:Y:S01]  /*6f40*/  FMUL R8, R47, R12 ;  /* 0x0000000c2f087220 */ /* 0x000fe20000400000 */
[----:B------:R-:W-:Y:S01]  /*6f50*/  FFMA R2, R49, R51, R2 ;  /* 0x0000003331027223 */ /* 0x000fe20000000002 */
[C---:B------:R-:W-:Y:S01]  /*6f60*/  FMUL R9, R47.reuse, R13 ;  /* 0x0000000d2f097220 */ /* 0x040fe20000400000 */
[C---:B------:R-:W-:Y:S01]  /*6f70*/  FMUL R12, R47.reuse, R21 ;  /* 0x000000152f0c7220 */ /* 0x040fe20000400000 */
[C---:B------:R-:W-:Y:S01]  /*6f80*/  FMUL R21, R47.reuse, R30 ;  /* 0x0000001e2f157220 */ /* 0x040fe20000400000 */
[C---:B------:R-:W-:Y:S01]  /*6f90*/  FMUL R13, R47.reuse, R22 ;  /* 0x000000162f0d7220 */ /* 0x040fe20000400000 */
[C---:B------:R-:W-:Y:S01]  /*6fa0*/  FMUL R22, R47.reuse, R31 ;  /* 0x0000001f2f167220 */ /* 0x040fe20000400000 */
        /* <DEDUP_REMOVED lines=8> */
[C---:B------:R-:W-:Y:S01]  /*7030*/  FFMA R6, R49.reuse, R56, R6 ;  /* 0x0000003831067223 */ /* 0x040fe20000000006 */
[C---:B------:R-:W-:Y:S01]  /*7040*/  FFMA R11, R49.reuse, R57, R11 ;  /* 0x00000039310b7223 */ /* 0x040fe2000000000b */
[C---:B------:R-:W-:Y:S01]  /*7050*/  FFMA R8, R49.reuse, R58, R8 ;  /* 0x0000003a31087223 */ /* 0x040fe20000000008 */
[----:B------:R-:W-:Y:S01]  /*7060*/  FFMA R9, R49, R59, R9 ;  /* 0x0000003b31097223 */ /* 0x000fe20000000009 */
[----:B------:R-:W-:Y:S01]  /*7070*/  F2FP.SATFINITE.E4M3.F32.PACK_AB_MERGE_C R52, R7, R3, RZ ;  /* 0x000000030734723e */ /* 0x000fe200048070ff */
[----:B------:R-:W-:Y:S01]  /*7080*/  FFMA R10, R49, R60, R10 ;  /* 0x0000003c310a7223 */ /* 0x000fe2000000000a */
[----:B------:R-:W-:Y:S01]  /*7090*/  F2FP.SATFINITE.E4M3.F32.PACK_AB_MERGE_C R53, R11, R6, RZ ;  /* 0x000000060b35723e */ /* 0x000fe200048070ff */
[----:B------:R-:W-:Y:S01]  /*70a0*/  FFMA R15, R49, R61, R15 ;  /* 0x0000003d310f7223 */ /* 0x000fe2000000000f */
[C---:B------:R-:W-:Y:S01]  /*70b0*/  FMUL R3, R47.reuse, R16 ;  /* 0x000000102f037220 */ /* 0x040fe20000400000 */
[C---:B------:R-:W-:Y:S01]  /*70c0*/  FMUL R6, R47.reuse, R17 ;  /* 0x000000112f067220 */ /* 0x040fe20000400000 */
[----:B------:R-:W-:Y:S01]  /*70d0*/  F2FP.F16.E4M3.UNPACK_B R51, R87.H1 ;  /* 0x00000057ff33723e */ /* 0x000fe200030006ff */
[----:B------:R-:W-:Y:S01]  /*70e0*/  FMUL R11, R47, R20 ;  /* 0x000000142f0b7220 */ /* 0x000fe20000400000 */
[----:B------:R-:W-:Y:S01]  /*70f0*/  F2FP.SATFINITE.E4M3.F32.PACK_AB_MERGE_C R54, R15, R10, RZ ;  /* 0x0000000a0f36723e */ /* 0x000fe200048070ff */
[C---:B------:R-:W-:Y:S01]  /*7100*/  FFMA R3, R49.reuse, R62, R3 ;  /* 0x0000003e31037223 */ /* 0x040fe20000000003 */
[----:B------:R-:W-:Y:S01]  /*7110*/  FFMA R6, R49, R63, R6 ;  /* 0x0000003f31067223 */ /* 0x000fe20000000006 */
[----:B------:R-:W-:Y:S01]  /*7120*/  FMUL R20, R47, R29 ;  /* 0x0000001d2f147220 */ /* 0x000fe20000400000 */
[----:B------:R-:W-:Y:S01]  /*7130*/  F2FP.SATFINITE.E4M3.F32.PACK_AB_MERGE_C R29, R5, R4, R53 ;  /* 0x00000004051d723e */ /* 0x000fe20004807035 */
[----:B------:R-:W-:Y:S01]  /*7140*/  FMUL R10, R47, R19 ;  /* 0x000000132f0a7220 */ /* 0x000fe20000400000 */
[----:B------:R-:W-:Y:S01]  /*7150*/  F2FP.SATFINITE.E4M3.F32.PACK_AB_MERGE_C R30, R9, R8, R54 ;  /* 0x00000008091e723e */ /* 0x000fe20004807036 */
        /* <DEDUP_REMOVED lines=10> */
[----:B------:R-:W-:Y:S01]  /*7200*/  FFMA R14, R49, R69, R14 ;  /* 0x00000045310e7223 */ /* 0x000fe2000000000e */
[----:B------:R-:W-:Y:S01]  /*7210*/  FMUL R18, R47, R27 ;  /* 0x0000001b2f127220 */ /* 0x000fe20000400000 */
[C---:B------:R-:W-:Y:S01]  /*7220*/  FFMA R15, R49.reuse, R70, R15 ;  /* 0x00000046310f7223 */ /* 0x040fe2000000000f */
[C---:B------:R-:W-:Y:S01]  /*7230*/  FFMA R16, R49.reuse, R71, R16 ;  /* 0x0000004731107223 */ /* 0x040fe20000000010 */
[C---:B------:R-:W-:Y:S01]  /*7240*/  FFMA R17, R49.reuse, R72, R17 ;  /* 0x0000004831117223 */ /* 0x040fe20000000011 */
[C---:B------:R-:W-:Y:S01]  /*7250*/  FFMA R18, R49.reuse, R73, R18 ;  /* 0x0000004931127223 */ /* 0x040fe20000000012 */
[----:B------:R-:W-:Y:S01]  /*7260*/  FFMA R19, R49, R74, R19 ;  /* 0x0000004a31137223 */ /* 0x000fe20000000013 */
[----:B------:R-:W-:Y:S01]  /*7270*/  FMUL R23, R47, R32 ;  /* 0x000000202f177220 */ /* 0x000fe20000400000 */
[----:B------:R-:W-:Y:S01]  /*7280*/  FFMA R20, R49, R75, R20 ;  /* 0x0000004b31147223 */ /* 0x000fe20000000014 */
[----:B------:R-:W-:Y:S01]  /*7290*/  FMUL R24, R47, R33 ;  /* 0x000000212f187220 */ /* 0x000fe20000400000 */
[--C-:B------:R-:W-:Y:S02]  /*72a0*/  HADD2.F32 R50, -RZ, R51.reuse.H0_H0 ;  /* 0x20000033ff327230 */ /* 0x100fe40000004100 */
[----:B------:R-:W-:Y:S01]  /*72b0*/  FFMA R21, R49, R76, R21 ;  /* 0x0000004c31157223 */ /* 0x000fe20000000015 */
[----:B------:R-:W-:Y:S02]  /*72c0*/  HADD2.F32 R51, -RZ, R51.H1_H1 ;  /* 0x30000033ff337230 */ /* 0x000fe40000004100 */
[----:B------:R-:W-:Y:S01]  /*72d0*/  FMUL R25, R47, R34 ;  /* 0x000000222f197220 */ /* 0x000fe20000400000 */
[----:B------:R-:W-:Y:S01]  /*72e0*/  FFMA R22, R49, R77, R22 ;  /* 0x0000004d31167223 */ /* 0x000fe20000000016 */
[----:B------:R-:W-:Y:S01]  /*72f0*/  FMUL R26, R47, R35 ;  /* 0x000000232f1a7220 */ /* 0x000fe20000400000 */
[----:B------:R-:W-:Y:S01]  /*7300*/  F2FP.SATFINITE.E4M3.F32.PACK_AB_MERGE_C R7, R10, R7, RZ ;  /* 0x000000070a07723e */ /* 0x000fe200048070ff */
[C---:B------:R-:W-:Y:S01]  /*7310*/  FFMA R23, R49.reuse, R78, R23 ;  /* 0x0000004e31177223 */ /* 0x040fe20000000017 */
[C---:B------:R-:W-:Y:S01]  /*7320*/  FFMA R24, R49.reuse, R79, R24 ;  /* 0x0000004f31187223 */ /* 0x040fe20000000018 */
[C---:B------:R-:W-:Y:S01]  /*7330*/  FFMA R25, R49.reuse, R50, R25 ;  /* 0x0000003231197223 */ /* 0x040fe20000000019 */
[----:B------:R-:W-:Y:S01]  /*7340*/  FFMA R26, R49, R51, R26 ;  /* 0x00000033311a7223 */ /* 0x000fe2000000001a */
[----:B------:R-:W-:Y:S02]  /*7350*/  F2FP.SATFINITE.E4M3.F32.PACK_AB_MERGE_C R28, R2, R0, R52 ;  /* 0x00000000021c723e */ /* 0x000fe40004807034 */
[----:B------:R-:W-:Y:S02]  /*7360*/  F2FP.SATFINITE.E4M3.F32.PACK_AB_MERGE_C R31, R6, R3, R7 ;  /* 0x00000003061f723e */ /* 0x000fe40004807007 */
[----:B------:R-:W-:Y:S02]  /*7370*/  F2FP.SATFINITE.E4M3.F32.PACK_AB_MERGE_C R13, R14, R13, RZ ;  /* 0x0000000d0e0d723e */ /* 0x000fe400048070ff */
[----:B------:R-:W-:Y:S01]  /*7380*/  F2FP.SATFINITE.E4M3.F32.PACK_AB_MERGE_C R17, R18, R17, RZ ;  /* 0x000000111211723e */ /* 0x000fe200048070ff */
[----:B------:R1:W-:Y:S01]  /*7390*/  STS.128 [R100+UR49+0x5200], R28 ;  /* 0x0052001c64007988 */ /* 0x0003e20008000c31 */
[----:B------:R-:W-:Y:S02]  /*73a0*/  F2FP.SATFINITE.E4M3.F32.PACK_AB_MERGE_C R14, R22, R21, RZ ;  /* 0x00000015160e723e */ /* 0x000fe400048070ff */
[----:B------:R-:W-:Y:S02]  /*73b0*/  F2FP.SATFINITE.E4M3.F32.PACK_AB_MERGE_C R25, R26, R25, RZ ;  /* 0x000000191a19723e */ /* 0x000fe400048070ff */
[----:B------:R-:W-:Y:S02]  /*73c0*/  F2FP.SATFINITE.E4M3.F32.PACK_AB_MERGE_C R12, R12, R11, R13 ;  /* 0x0000000b0c0c723e */ /* 0x000fe4000480700d */
[----:B------:R-:W-:Y:S02]  /*73d0*/  F2FP.SATFINITE.E4M3.F32.PACK_AB_MERGE_C R13, R16, R15, R17 ;  /* 0x0000000f100d723e */ /* 0x000fe40004807011 */
        /* <DEDUP_REMOVED lines=13> */
[----:B------:R-:W-:Y:S02]  /*74b0*/  UIADD3 UR8, UP0, UPT, UR52, 0x680, URZ ;  /* 0x0000068034087890 */ /* 0x000fe4000ff1e0ff */
[----:B------:R-:W-:Y:S02]  /*74c0*/  UIADD3 UR5, UPT, UPT, UR41, 0x40, URZ ;  /* 0x0000004029057890 */ /* 0x000fe4000fffe0ff */
[----:B------:R-:W-:Y:S02]  /*74d0*/  UIADD3 UR4, UPT, UPT, UR49, 0x5200, URZ ;  /* 0x0000520031047890 */ /* 0x000fe4000fffe0ff */
[----:B------:R-:W-:Y:S01]  /*74e0*/  UIADD3.X UR9, UPT, UPT, URZ, UR53, URZ, UP0, !UPT ;  /* 0x00000035ff097290 */ /* 0x000fe200087fe4ff */
[----:B------:R-:W-:Y:S01]  /*74f0*/  UMOV UR6, UR42 ;  /* 0x0000002a00067c82 */ /* 0x000fe20008000000 */
[----:B------:R-:W-:Y:S07]  /*7500*/  UMOV UR7, UR36 ;  /* 0x0000002400077c82 */ /* 0x000fee0008000000 */
[----:B------:R2:W-:Y:S01]  /*7510*/  UTMASTG.3D [UR4], [UR8] ;  /* 0x00000004080073b5 */ /* 0x0005e20008010000 */
[----:B------:R0:W-:Y:S01]  /*7520*/  UTMACMDFLUSH ;  /* 0x00000000000079b7 */ /* 0x0001e20000000000 */
[----:B--2---:R-:W-:Y:S04]  /*7530*/  DEPBAR.LE SB0, 0x1 ;  /* 0x000080400000791a */ /* 0x004fe80000000000 */
.L_x_108:
[----:B------:R-:W-:Y:S05]  /*7540*/  BSYNC.RECONVERGENT B0 ;  /* 0x0000000000007941 */ /* 0x000fea0003800200 */
.L_x_107:
        /* <DEDUP_REMOVED lines=15> */
.L_x_112:
[----:B------:R-:W-:Y:S05]  /*7640*/  BSYNC B0 ;  /* 0x0000000000007941 */ /* 0x000fea0003800000 */
.L_x_111:
[----:B------:R-:W-:Y:S01]  /*7650*/  ISETP.NE.AND P0, PT, R116, RZ, PT ;  /* 0x000000ff7400720c */ /* 0x000fe20003f05270 */
[----:B------:R-:W-:Y:S11]  /*7660*/  VIADD R105, R105, 0x1 ;  /* 0x0000000169697836 */ /* 0x000ff60000000000 */
[----:B------:R-:W-:Y:S01]  /*7670*/  @!UPT UIADD3 URZ, UPT, UPT, URZ, URZ, URZ ;  /* 0x000000fffffff290 */ /* 0x000fe2000fffe0ff */
[----:B------:R3:W4:Y:S04]  /*7680*/  @P0 LDS.128 R84, [R2+0x210] ;  /* 0x0002100002540984 */ /* 0x0007280000000c00 */
[----:B------:R1:W1:Y:S01]  /*7690*/  @P0 LDS.128 R80, [R3+UR49+0x200] ;  /* 0x0002003103500984 */ /* 0x0002620008000c00 */
        /* <DEDUP_REMOVED lines=14> */
.L_x_110:
[----:B------:R-:W-:Y:S05]  /*7780*/  BSYNC B1 ;  /* 0x0000000000017941 */ /* 0x000fea0003800000 */
.L_x_109:
[----:B------:R-:W-:Y:S05]  /*7790*/  VIADD R0, R48, 0x80 ;  /* 0x0000008030007836 */ /* 0x000fea0000000000 */
[----:B------:R-:W-:Y:S04]  /*77a0*/  SHF.R.U32.HI R0, RZ, 0x15, R0 ;  /* 0x00000015ff007819 */ /* 0x000fe80000011600 */
[----:B------:R-:W-:Y:S11]  /*77b0*/  LOP3.LUT P0, RZ, R0, 0x3, R101, 0x48, !PT ;  /* 0x0000000300ff7812 */ /* 0x000ff60007804865 */
[----:B------:R-:W-:Y:S02]  /*77c0*/  @!UPT UIADD3 URZ, UPT, UPT, URZ, URZ, URZ ;  /* 0x000000fffffff290 */ /* 0x000fe4000fffe0ff */
[----:B------:R-:W-:Y:S05]  /*77d0*/  @!P0 BRA `(.L_x_114) ;  /* 0x0000000000408947 */ /* 0x000fea0003800000 */
[----:B------:R-:W2:Y:S01]  /*77e0*/  LDCU.64 UR8, c[0x4][0x78] ;  /* 0x01000f00ff0877ac */ /* 0x000ea20008000a00 */
[----:B------:R-:W-:Y:S01]  /*77f0*/  MOV R3, 0x0 ;  /* 0x0000000000037802 */ /* 0x000fe20000000f00 */
[----:B-1----:R-:W-:Y:S02]  /*7800*/  HFMA2 R12, -RZ, RZ, 0, 5.9604644775390625e-08 ;  /* 0x00000001ff0c7431 */ /* 0x002fe400000001ff */
[----:B------:R-:W-:Y:S02]  /*7810*/  IMAD.MOV.U32 R8, RZ, RZ, 0x192 ;  /* 0x00000192ff087424 */ /* 0x000fe400078e00ff */
[----:B------:R-:W-:Y:S01]  /*7820*/  IMAD.MOV.U32 R13, RZ, RZ, RZ ;  /* 0x000000ffff0d7224 */ /* 0x000fe200078e00ff */
[----:B------:R-:W1:Y:S01]  /*7830*/  LDCU.64 UR6, c[0x4][0x80] ;  /* 0x01001000ff0677ac */ /* 0x000e620008000a00 */
[----:B------:R-:W3:Y:S01]  /*7840*/  LDC.64 R2, c[0x4][R3] ;  /* 0x0100000003027b82 */ /* 0x000ee20000000a00 */
[----:B------:R-:W4:Y:S01]  /*7850*/  LDCU.64 UR4, c[0x4][0x18] ;  /* 0x01000300ff0477ac */ /* 0x000f220008000a00 */
[----:B--2---:R-:W-:Y:S01]  /*7860*/  MOV R5, UR9 ;  /* 0x0000000900057c02 */ /* 0x004fe20008000f00 */
[----:B------:R-:W-:Y:S01]  /*7870*/  IMAD.U32 R4, RZ, RZ, UR8 ;  /* 0x00000008ff047e24 */ /* 0x000fe2000f8e00ff */
[----:B-1----:R-:W-:Y:S01]  /*7880*/  MOV R7, UR7 ;  /* 0x0000000700077c02 */ /* 0x002fe20008000f00 */
[----:B------:R-:W-:Y:S01]  /*7890*/  IMAD.U32 R6, RZ, RZ, UR6 ;  /* 0x00000006ff067e24 */ /* 0x000fe2000f8e00ff */
[----:B----4-:R-:W-:Y:S01]  /*78a0*/  MOV R11, UR5 ;  /* 0x00000005000b7c02 */ /* 0x010fe20008000f00 */
[----:B------:R-:W-:Y:S02]  /*78b0*/  IMAD.U32 R10, RZ, RZ, UR4 ;  /* 0x00000004ff0a7e24 */ /* 0x000fe4000f8e00ff */
[----:B------:R-:W-:Y:S07]  /*78c0*/  LEPC R20, `(.L_x_114) ;  /* 0x000000001014794e */ /* 0x000fee0000000000 */
[----:B---3--:R-:W-:Y:S05]  /*78d0*/  CALL.ABS.NOINC R2 ;  /* 0x0000000002007343 */ /* 0x008fea0003c00000 */
.L_x_114:
        /* <DEDUP_REMOVED lines=148> */
[----:B------:R-:W-:Y:S02]  /*8220*/  UIADD3 UR8, UP0, UPT, UR52, 0x680, URZ ;  /* 0x0000068034087890 */ /* 0x000fe4000ff1e0ff */
[----:B------:R-:W-:Y:S02]  /*8230*/  UIADD3 UR5, UPT, UPT, UR41, 0x80, URZ ;  /* 0x0000008029057890 */ /* 0x000fe4000fffe0ff */
[----:B------:R-:W-:Y:S01]  /*8240*/  MOV R109, UR10 ;  /* 0x0000000a006d7c02 */ /* 0x000fe20008000f00 */
[----:B------:R-:W-:Y:S01]  /*8250*/  UIADD3.X UR9, UPT, UPT, URZ, UR53, URZ, UP0, !UPT ;  /* 0x00000035ff097290 */ /* 0x000fe200087fe4ff */
[----:B------:R-:W-:Y:S02]  /*8260*/  UMOV UR6, UR42 ;  /* 0x0000002a00067c82 */ /* 0x000fe40008000000 */
[----:B------:R-:W-:Y:S01]  /*8270*/  R2UR UR4, R109 ;  /* 0x000000006d0472ca */ /* 0x000fe200000e0000 */
[----:B------:R-:W-:Y:S11]  /*8280*/  UMOV UR7, UR36 ;  /* 0x0000002400077c82 */ /* 0x000ff60008000000 */
[----:B------:R-:W-:Y:S01]  /*8290*/  @!UPT UIADD3 URZ, UPT, UPT, URZ, URZ, URZ ;  /* 0x000000fffffff290 */ /* 0x000fe2000fffe0ff */
[----:B------:R2:W-:Y:S01]  /*82a0*/  UTMASTG.3D [UR4], [UR8] ;  /* 0x00000004080073b5 */ /* 0x0005e20008010000 */
[----:B------:R0:W-:Y:S01]  /*82b0*/  UTMACMDFLUSH ;  /* 0x00000000000079b7 */ /* 0x0001e20000000000 */
[----:B--2---:R-:W-:Y:S04]  /*82c0*/  DEPBAR.LE SB0, 0x1 ;  /* 0x000080400000791a */ /* 0x004fe80000000000 */
.L_x_116:
[----:B------:R-:W-:Y:S05]  /*82d0*/  BSYNC.RECONVERGENT B0 ;  /* 0x0000000000007941 */ /* 0x000fea0003800200 */
.L_x_115:
        /* <DEDUP_REMOVED lines=15> */
.L_x_120:
[----:B------:R-:W-:Y:S05]  /*83d0*/  BSYNC B0 ;  /* 0x0000000000007941 */ /* 0x000fea0003800000 */
.L_x_119:
        /* <DEDUP_REMOVED lines=19> */
.L_x_118:
[----:B------:R-:W-:Y:S05]  /*8510*/  BSYNC B1 ;  /* 0x0000000000017941 */ /* 0x000fea0003800000 */
.L_x_117:
        /* <DEDUP_REMOVED lines=21> */
.L_x_122:
[----:B------:R-:W-:Y:S01]  /*8670*/  ISETP.NE.AND P0, PT, R110, RZ, PT ;  /* 0x000000ff6e00720c */ /* 0x000fe20003f05270 */
[----:B------:R-:W-:Y:S05]  /*8680*/  WARPSYNC.ALL ;  /* 0x0000000000007948 */ /* 0x000fea0003800000 */
[----:B------:R-:W-:Y:S01]  /*8690*/  R2UR UR4, R48 ;  /* 0x00000000300472ca */ /* 0x000fe200000e0000 */
[----:B------:R-:W-:Y:S01]  /*86a0*/  BSSY.RECONVERGENT B0, `(.L_x_123) ;  /* 0x000009c000007945 */ /* 0x000fe20003800200 */
[-C--:B------:R-:W-:Y:S02]  /*86b0*/  F2FP.F16.E4M3.UNPACK_B R2, R80.reuse ;  /* 0x00000050ff02723e */ /* 0x080fe400020006ff */
[----:B------:R-:W-:Y:S02]  /*86c0*/  F2FP.F16.E4M3.UNPACK_B R80, R80.H1 ;  /* 0x00000050ff50723e */ /* 0x000fe400030006ff */
[-C--:B------:R-:W-:Y:S01]  /*86d0*/  F2FP.F16.E4M3.UNPACK_B R51, R81.reuse ;  /* 0x00000051ff33723e */ /* 0x080fe200020006ff */
[--C-:B------:R-:W-:Y:S01]  /*86e0*/  HADD2.F32 R0, -RZ, R2.reuse.H0_H0 ;  /* 0x20000002ff007230 */ /* 0x100fe20000004100 */
[----:B------:R-:W-:Y:S01]  /*86f0*/  F2FP.F16.E4M3.UNPACK_B R81, R81.H1 ;  /* 0x00000051ff51723e */ /* 0x000fe200030006ff */
[----:B------:R-:W-:Y:S01]  /*8700*/  HADD2.F32 R2, -RZ, R2.H1_H1 ;  /* 0x30000002ff027230 */ /* 0x000fe20000004100 */
[-C--:B------:R-:W-:Y:S01]  /*8710*/  F2FP.F16.E4M3.UNPACK_B R55, R82.reuse ;  /* 0x00000052ff37723e */ /* 0x080fe200020006ff */
[--C-:B------:R-:W-:Y:S01]  /*8720*/  HADD2.F32 R3, -RZ, R80.reuse.H0_H0 ;  /* 0x20000050ff037230 */ /* 0x100fe20000004100 */
[----:B------:R-:W-:Y:S01]  /*8730*/  F2FP.F16.E4M3.UNPACK_B R82, R82.H1 ;  /* 0x00000052ff52723e */ /* 0x000fe200030006ff */
[----:B-1----:R-:W-:Y:S01]  /*8740*/  LDTM.16dp32bit_t0_t15.x32 R4, tmem[UR4+0xc0] ;  /* 0x0000c004000479ee */ /* 0x002fe20008a80000 */
[----:B------:R-:W1:Y:S01]  /*8750*/  LDTM.16dp32bit_t16_t31.x32 R4, tmem[UR4+0xe0] ;  /* 0x0000e004000479ee */ /* 0x000e620008aa0000 */
[----:B------:R-:W-:Y:S01]  /*8760*/  NOP ;  /* 0x0000000000007918 */ /* 0x000fe20000000000 */
[--C-:B------:R-:W-:Y:S01]  /*8770*/  HADD2.F32 R50, -RZ, R51.reuse.H0_H0 ;  /* 0x20000033ff327230 */ /* 0x100fe20000004100 */
[----:B------:R-:W-:Y:S01]  /*8780*/  R2UR UR5, R113 ;  /* 0x00000000710572ca */ /* 0x000fe200000e0000 */
[----:B------:R-:W-:Y:S01]  /*8790*/  HADD2.F32 R51, -RZ, R51.H1_H1 ;  /* 0x30000033ff337230 */ /* 0x000fe20000004100 */
[----:B------:R-:W-:Y:S01]  /*87a0*/  F2FP.F16.E4M3.UNPACK_B R59, R83 ;  /* 0x00000053ff3b723e */ /* 0x000fe200020006ff */
[--C-:B------:R-:W-:Y:S01]  /*87b0*/  HADD2.F32 R54, -RZ, R55.reuse.H0_H0 ;  /* 0x20000037ff367230 */ /* 0x100fe20000004100 */
[----:B------:R-:W-:Y:S01]  /*87c0*/  F2FP.F16.E4M3.UNPACK_B R63, R84 ;  /* 0x00000054ff3f723e */ /* 0x000fe200020006ff */
[----:B------:R-:W-:Y:S01]  /*87d0*/  HADD2.F32 R55, -RZ, R55.H1_H1 ;  /* 0x30000037ff377230 */ /* 0x000fe20000004100 */
[----:B------:R-:W-:Y:S01]  /*87e0*/  F2FP.F16.E4M3.UNPACK_B R67, R85 ;  /* 0x00000055ff43723e */ /* 0x000fe200020006ff */
[--C-:B------:R-:W-:Y:S01]  /*87f0*/  HADD2.F32 R58, -RZ, R59.reuse.H0_H0 ;  /* 0x2000003bff3a7230 */ /* 0x100fe20000004100 */
[----:B------:R-:W-:Y:S01]  /*8800*/  F2FP.F16.E4M3.UNPACK_B R71, R86 ;  /* 0x00000056ff47723e */ /* 0x000fe200020006ff */
[----:B------:R-:W-:Y:S01]  /*8810*/  HADD2.F32 R59, -RZ, R59.H1_H1 ;  /* 0x3000003bff3b7230 */ /* 0x000fe20000004100 */
[----:B------:R-:W-:Y:S01]  /*8820*/  F2FP.F16.E4M3.UNPACK_B R74, R87 ;  /* 0x00000057ff4a723e */ /* 0x000fe200020006ff */
[--C-:B------:R-:W-:Y:S01]  /*8830*/  HADD2.F32 R62, -RZ, R63.reuse.H0_H0 ;  /* 0x2000003fff3e7230 */ /* 0x100fe20000004100 */
[----:B------:R-:W-:Y:S01]  /*8840*/  F2FP.F16.E4M3.UNPACK_B R83, R83.H1 ;  /* 0x00000053ff53723e */ /* 0x000fe200030006ff */
[----:B------:R-:W-:Y:S01]  /*8850*/  UIADD3 UR5, UPT, UPT, UR5, 0xe0, URZ ;  /* 0x000000e005057890 */ /* 0x000fe2000fffe0ff */
[----:B------:R-:W-:Y:S01]  /*8860*/  HADD2.F32 R63, -RZ, R63.H1_H1 ;  /* 0x3000003fff3f7230 */ /* 0x000fe20000004100 */
[----:B------:R-:W-:Y:S01]  /*8870*/  F2FP.F16.E4M3.UNPACK_B R84, R84.H1 ;  /* 0x00000054ff54723e */ /* 0x000fe200030006ff */
[--C-:B------:R-:W-:Y:S01]  /*8880*/  HADD2.F32 R66, -RZ, R67.reuse.H0_H0 ;  /* 0x20000043ff427230 */ /* 0x100fe20000004100 */
[----:B------:R-:W-:Y:S01]  /*8890*/  UPRMT UR5, UR37, 0x654, UR5 ;  /* 0x0000065425057896 */ /* 0x000fe20008000005 */
[----:B------:R-:W-:Y:S01]  /*88a0*/  HADD2.F32 R67, -RZ, R67.H1_H1 ;  /* 0x30000043ff437230 */ /* 0x000fe20000004100 */
[----:B------:R-:W-:Y:S01]  /*88b0*/  F2FP.F16.E4M3.UNPACK_B R85, R85.H1 ;  /* 0x00000055ff55723e */ /* 0x000fe200030006ff */
[--C-:B------:R-:W-:Y:S02]  /*88c0*/  HADD2.F32 R70, -RZ, R71.reuse.H0_H0 ;  /* 0x20000047ff467230 */ /* 0x100fe40000004100 */
[C---:B-1----:R-:W-:Y:S01]  /*88d0*/  FMUL R4, R47.reuse, R4 ;  /* 0x000000042f047220 */ /* 0x042fe20000400000 */
[C---:B------:R-:W-:Y:S01]  /*88e0*/  FMUL R5, R47.reuse, R5 ;  /* 0x000000052f057220 */ /* 0x040fe20000400000 */
[C---:B------:R-:W-:Y:S01]  /*88f0*/  FMUL R8, R47.reuse, R8 ;  /* 0x000000082f087220 */ /* 0x040fe20000400000 */
[----:B------:R-:W-:Y:S01]  /*8900*/  FMUL R9, R47, R9 ;  /* 0x000000092f097220 */ /* 0x000fe20000400000 */
[C---:B------:R-:W-:Y:S01]  /*8910*/  FFMA R4, R49.reuse, R0, R4 ;  /* 0x0000000031047223 */ /* 0x040fe20000000004 */
[----:B------:R-:W-:Y:S01]  /*8920*/  SYNCS.ARRIVE.TRANS64.RED.A1T0 RZ, [UR5], RZ ;  /* 0x000000ffffff79a7 */ /* 0x000fe20008100405 */
        /* <DEDUP_REMOVED lines=8> */
[----:B------:R-:W-:Y:S02]  /*89b0*/  HADD2.F32 R71, -RZ, R71.H1_H1 ;  /* 0x30000047ff477230 */ /* 0x000fe40000004100 */
[C---:B------:R-:W-:Y:S01]  /*89c0*/  FMUL R25, R47.reuse, R30 ;  /* 0x0000001e2f197220 */ /* 0x040fe20000400000 */
[C---:B------:R-:W-:Y:S01]  /*89d0*/  FMUL R30, R47.reuse, R35 ;  /* 0x000000232f1e7220 */ /* 0x040fe20000400000 */
[----:B------:R-:W-:Y:S02]  /*89e0*/  HADD2.F32 R48, -RZ, R80.H1_H1 ;  /* 0x30000050ff307230 */ /* 0x000fe40000004100 */
[C---:B------:R-:W-:Y:S01]  /*89f0*/  FMUL R6, R47.reuse, R6 ;  /* 0x000000062f067220 */ /* 0x040fe20000400000 */
[C---:B------:R-:W-:Y:S01]  /*8a00*/  FMUL R7, R47.reuse, R7 ;  /* 0x000000072f077220 */ /* 0x040fe20000400000 */
[--C-:B------:R-:W-:Y:S02]  /*8a10*/  HADD2.F32 R52, -RZ, R81.reuse.H0_H0 ;  /* 0x20000051ff347230 */ /* 0x100fe40000004100 */
[----:B------:R-:W-:Y:S01]  /*8a20*/  FMUL R10, R47, R10 ;  /* 0x0000000a2f0a7220 */ /* 0x000fe20000400000 */
[C---:B------:R-:W-:Y:S01]  /*8a30*/  FFMA R6, R49.reuse, R3, R6 ;  /* 0x0000000331067223 */ /* 0x040fe20000000006 */
[----:B------:R-:W-:Y:S02]  /*8a40*/  HADD2.F32 R53, -RZ, R81.H1_H1 ;  /* 0x30000051ff357230 */ /* 0x000fe40000004100 */
[C---:B------:R-:W-:Y:S01]  /*8a50*/  FFMA R7, R49.reuse, R48, R7 ;  /* 0x0000003031077223 */ /* 0x040fe20000000007 */
[C---:B------:R-:W-:Y:S01]  /*8a60*/  FFMA R8, R49.reuse, R50, R8 ;  /* 0x0000003231087223 */ /* 0x040fe20000000008 */
[C---:B------:R-:W-:Y:S01]  /*8a70*/  FFMA R9, R49.reuse, R51, R9 ;  /* 0x0000003331097223 */ /* 0x040fe20000000009 */
[----:B------:R-:W-:Y:S01]  /*8a80*/  FFMA R10, R49, R52, R10 ;  /* 0x00000034310a7223 */ /* 0x000fe2000000000a */
[--C-:B------:R-:W-:Y:S01]  /*8a90*/  HADD2.F32 R48, -RZ, R74.reuse.H0_H0 ;  /* 0x2000004aff307230 */ /* 0x100fe20000004100 */
[----:B------:R-:W-:Y:S01]  /*8aa0*/  F2FP.SATFINITE.E4M3.F32.PACK_AB_MERGE_C R77, R7, R6, RZ ;  /* 0x00000006074d723e */ /* 0x000fe200048070ff */
[C---:B------:R-:W-:Y:S01]  /*8ab0*/  FMUL R7, R47.reuse, R24 ;  /* 0x000000182f077220 */ /* 0x040fe20000400000 */
[C---:B------:R-:W-:Y:S01]  /*8ac0*/  FMUL R24, R47.reuse, R29 ;  /* 0x0000001d2f187220 */ /* 0x040fe20000400000 */
[C---:B------:R-:W-:Y:S01]  /*8ad0*/  FMUL R29, R47.reuse, R34 ;  /* 0x000000222f1d7220 */ /* 0x040fe20000400000 */
[----:B------:R-:W-:Y:S02]  /*8ae0*/  HADD2.F32 R74, -RZ, R74.H1_H1 ;  /* 0x3000004aff4a7230 */ /* 0x000fe40000004100 */
[C---:B------:R-:W-:Y:S01]  /*8af0*/  FMUL R11, R47.reuse, R11 ;  /* 0x0000000b2f0b7220 */ /* 0x040fe20000400000 */
[--C-:B------:R-:W-:Y:S02]  /*8b00*/  HADD2.F32 R56, -RZ, R82.reuse.H0_H0 ;  /* 0x20000052ff387230 */ /* 0x100fe40000004100 */
[----:B------:R-:W-:Y:S01]  /*8b10*/  FMUL R14, R47, R14 ;  /* 0x0000000e2f0e7220 */ /* 0x000fe20000400000 */
[----:B------:R-:W-:Y:S02]  /*8b20*/  HADD2.F32 R57, -RZ, R82.H1_H1 ;  /* 0x30000052ff397230 */ /* 0x000fe40000004100 */
[C---:B------:R-:W-:Y:S01]  /*8b30*/  FFMA R11, R49.reuse, R53, R11 ;  /* 0x00000035310b7223 */ /* 0x040fe2000000000b */
[----:B------:R-:W-:Y:S01]  /*8b40*/  F2FP.F16.E4M3.UNPACK_B R86, R86.H1 ;  /* 0x00000056ff56723e */ /* 0x000fe200030006ff */
[C---:B------:R-:W-:Y:S01]  /*8b50*/  FFMA R12, R49.reuse, R54, R12 ;  /* 0x00000036310c7223 */ /* 0x040fe2000000000c */
[C---:B------:R-:W-:Y:S01]  /*8b60*/  FFMA R13, R49.reuse, R55, R13 ;  /* 0x00000037310d7223 */ /* 0x040fe2000000000d */
[----:B------:R-:W-:Y:S01]  /*8b70*/  F2FP.F16.E4M3.UNPACK_B R87, R87.H1 ;  /* 0x00000057ff57723e */ /* 0x000fe200030006ff */
[----:B------:R-:W-:Y:S01]  /*8b80*/  FFMA R14, R49, R56, R14 ;  /* 0x00000038310e7223 */ /* 0x000fe2000000000e */
[----:B------:R-:W-:Y:S01]  /*8b90*/  F2FP.SATFINITE.E4M3.F32.PACK_AB_MERGE_C R10, R11, R10, RZ ;  /* 0x0000000a0b0a723e */ /* 0x000fe200048070ff */
[C---:B------:R-:W-:Y:S01]  /*8ba0*/  FMUL R15, R47.reuse, R15 ;  /* 0x0000000f2f0f7220 */ /* 0x040fe20000400000 */
[--C-:B------:R-:W-:Y:S02]  /*8bb0*/  HADD2.F32 R60, -RZ, R83.reuse.H0_H0 ;  /* 0x20000053ff3c7230 */ /* 0x100fe40000004100 */
[----:B------:R-:W-:Y:S01]  /*8bc0*/  FMUL R18, R47, R18 ;  /* 0x000000122f127220 */ /* 0x000fe20000400000 */
[----:B------:R-:W-:Y:S02]  /*8bd0*/  HADD2.F32 R61, -RZ, R83.H1_H1 ;  /* 0x30000053ff3d7230 */ /* 0x000fe40000004100 */
[----:B------:R-:W-:Y:S01]  /*8be0*/  FFMA R15, R49, R57, R15 ;  /* 0x00000039310f7223 */ /* 0x000fe2000000000f */
[----:B------:R-:W-:Y:S01]  /*8bf0*/  IADD3 R45, PT, PT, R45, 0x1, RZ ;  /* 0x000000012d2d7810 */ /* 0x000fe20007ffe0ff */
[C---:B------:R-:W-:Y:S01]  /*8c00*/  FFMA R16, R49.reuse, R58, R16 ;  /* 0x0000003a31107223 */ /* 0x040fe20000000010 */
        /* <DEDUP_REMOVED lines=8> */
[C---:B------:R-:W-:Y:S01]  /*8c90*/  FFMA R0, R49.reuse, R62, R0 ;  /* 0x0000003e31007223 */ /* 0x040fe20000000000 */
[C---:B------:R-:W-:Y:S01]  /*8ca0*/  FFMA R2, R49.reuse, R63, R2 ;  /* 0x0000003f31027223 */ /* 0x040fe20000000002 */
[--C-:B------:R-:W-:Y:S02]  /*8cb0*/  HADD2.F32 R68, -RZ, R85.reuse.H0_H0 ;  /* 0x20000055ff447230 */ /* 0x100fe40000004100 */
[----:B------:R-:W-:Y:S01]  /*8cc0*/  FFMA R3, R49, R64, R3 ;  /* 0x0000004031037223 */ /* 0x000fe20000000003 */
[----:B------:R-:W-:Y:S02]  /*8cd0*/  HADD2.F32 R69, -RZ, R85.H1_H1 ;  /* 0x30000055ff457230 */ /* 0x000fe40000004100 */
[C---:B------:R-:W-:Y:S01]  /*8ce0*/  FMUL R21, R47.reuse, R26 ;  /* 0x0000001a2f157220 */ /* 0x040fe20000400000 */
[----:B------:R-:W-:Y:S01]  /*8cf0*/  FMUL R22, R47, R27 ;  /* 0x0000001b2f167220 */ /* 0x000fe20000400000 */
[C---:B------:R-:W-:Y:S01]  /*8d00*/  FFMA R6, R49.reuse, R65, R6 ;  /* 0x0000004131067223 */ /* 0x040fe20000000006 */
[----:B------:R-:W-:Y:S01]  /*8d10*/  FFMA R7, R49, R66, R7 ;  /* 0x0000004231077223 */ /* 0x000fe20000000007 */
[----:B------:R-:W-:Y:S01]  /*8d20*/  FMUL R23, R47, R28 ;  /* 0x0000001c2f177220 */ /* 0x000fe20000400000 */
[C---:B------:R-:W-:Y:S01]  /*8d30*/  FFMA R20, R49.reuse, R67, R20 ;  /* 0x0000004331147223 */ /* 0x040fe20000000014 */
[--C-:B------:R-:W-:Y:S02]  /*8d40*/  HADD2.F32 R72, -RZ, R86.reuse.H0_H0 ;  /* 0x20000056ff487230 */ /* 0x100fe40000004100 */
[C---:B------:R-:W-:Y:S01]  /*8d50*/  FFMA R21, R49.reuse, R68, R21 ;  /* 0x0000004431157223 */ /* 0x040fe20000000015 */
[----:B------:R-:W-:Y:S02]  /*8d60*/  HADD2.F32 R73, -RZ, R86.H1_H1 ;  /* 0x30000056ff497230 */ /* 0x000fe40000004100 */
[----:B------:R-:W-:Y:S01]  /*8d70*/  FFMA R22, R49, R69, R22 ;  /* 0x0000004531167223 */ /* 0x000fe20000000016 */
[C---:B------:R-:W-:Y:S01]  /*8d80*/  FMUL R26, R47.reuse, R31 ;  /* 0x0000001f2f1a7220 */ /* 0x040fe20000400000 */
[----:B------:R-:W-:Y:S01]  /*8d90*/  FMUL R27, R47, R32 ;  /* 0x000000202f1b7220 */ /* 0x000fe20000400000 */
[----:B------:R-:W-:Y:S01]  /*8da0*/  FFMA R23, R49, R70, R23 ;  /* 0x0000004631177223 */ /* 0x000fe20000000017 */
[----:B------:R-:W-:Y:S01]  /*8db0*/  FMUL R28, R47, R33 ;  /* 0x000000212f1c7220 */ /* 0x000fe20000400000 */
[C---:B------:R-:W-:Y:S01]  /*8dc0*/  FFMA R24, R49.reuse, R71, R24 ;  /* 0x0000004731187223 */ /* 0x040fe20000000018 */
[--C-:B------:R-:W-:Y:S02]  /*8dd0*/  HADD2.F32 R75, -RZ, R87.reuse.H0_H0 ;  /* 0x20000057ff4b7230 */ /* 0x100fe40000004100 */
[C---:B------:R-:W-:Y:S01]  /*8de0*/  FFMA R25, R49.reuse, R72, R25 ;  /* 0x0000004831197223 */ /* 0x040fe20000000019 */
[----:B------:R-:W-:Y:S02]  /*8df0*/  HADD2.F32 R76, -RZ, R87.H1_H1 ;  /* 0x30000057ff4c7230 */ /* 0x000fe40000004100 */
[----:B------:R-:W-:Y:S01]  /*8e00*/  FFMA R26, R49, R73, R26 ;  /* 0x00000049311a7223 */ /* 0x000fe2000000001a */
[----:B------:R-:W-:Y:S01]  /*8e10*/  F2FP.SATFINITE.E4M3.F32.PACK_AB_MERGE_C R14, R15, R14, RZ ;  /* 0x0000000e0f0e723e */ /* 0x000fe200048070ff */
[----:B------:R-:W-:Y:S01]  /*8e20*/  FFMA R27, R49, R48, R27 ;  /* 0x00000030311b7223 */ /* 0x000fe2000000001b */
[----:B------:R-:W-:Y:S01]  /*8e30*/  F2FP.SATFINITE.E4M3.F32.PACK_AB_MERGE_C R18, R19, R18, RZ ;  /* 0x000000121312723e */ /* 0x000fe200048070ff */
[C---:B------:R-:W-:Y:S01]  /*8e40*/  FFMA R28, R49.reuse, R74, R28 ;  /* 0x0000004a311c7223 */ /* 0x040fe2000000001c */
[C---:B------:R-:W-:Y:S01]  /*8e50*/  FFMA R29, R49.reuse, R75, R29 ;  /* 0x0000004b311d7223 */ /* 0x040fe2000000001d */
[----:B------:R-:W-:Y:S01]  /*8e60*/  FFMA R30, R49, R76, R30 ;  /* 0x0000004c311e7223 */ /* 0x000fe2000000001e */
[----:B------:R-:W-:Y:S02]  /*8e70*/  F2FP.SATFINITE.E4M3.F32.PACK_AB_MERGE_C R32, R5, R4, R77 ;  /* 0x000000040520723e */ /* 0x000fe4000480704d */
[----:B------:R-:W-:Y:S02]  /*8e80*/  F2FP.SATFINITE.E4M3.F32.PACK_AB_MERGE_C R33, R9, R8, R10 ;  /* 0x000000080921723e */ /* 0x000fe4000480700a */
        /* <DEDUP_REMOVED lines=10> */
[----:B------:R-:W-:Y:S05]  /*8f30*/  F2FP.SATFINITE.E4M3.F32.PACK_AB_MERGE_C R7, R28, R27, R29 ;  /* 0x0000001b1c07723e */ /* 0x000fea000480701d */
        /* <DEDUP_REMOVED lines=18> */
.L_x_124:
[----:B------:R-:W-:Y:S05]  /*9060*/  BSYNC.RECONVERGENT B0 ;  /* 0x0000000000007941 */ /* 0x000fea0003800200 */
.L_x_123:
[----:B------:R-:W-:Y:S01]  /*9070*/  BAR.SYNC.DEFER_BLOCKING 0x1, 0x80 ;  /* 0x0042000000007b1d */ /* 0x000fe20000010000 */
[----:B------:R-:W-:Y:S01]  /*9080*/  ISETP.NE.AND P2, PT, R111, RZ, PT ;  /* 0x000000ff6f00720c */ /* 0x000fe20003f45270 */
[----:B------:R-:W-:Y:S01]  /*9090*/  IMAD.IADD R14, R43, 0x1, R94 ;  /* 0x000000012b0e7824 */ /* 0x000fe200078e025e */
[----:B------:R-:W-:Y:S01]  /*90a0*/  ISETP.NE.AND P0, PT, R112, 0x2, PT ;  /* 0x000000027000780c */ /* 0x000fe20003f05270 */
[----:B------:R-:W-:Y:S01]  /*90b0*/  IMAD.IADD R15, R44, 0x1, R95 ;  /* 0x000000012c0f7824 */ /* 0x000fe200078e025f */
[----:B------:R-:W-:Y:S02]  /*90c0*/  ISETP.NE.AND P1, PT, R45, 0x4, PT ;  /* 0x000000042d00780c */ /* 0x000fe40003f25270 */
[----:B------:R-:W-:Y:S02]  /*90d0*/  SEL R2, RZ, 0x1, P0 ;  /* 0x00000001ff027807 */ /* 0x000fe40000000000 */
[----:B------:R-:W-:Y:S02]  /*90e0*/  SEL R0, RZ, 0x1, P1 ;  /* 0x00000001ff007807 */ /* 0x000fe40000800000 */
[----:B------:R-:W-:Y:S02]  /*90f0*/  LOP3.LUT R106, R106, R2, RZ, 0x3c, !PT ;  /* 0x000000026a6a7212 */ /* 0x000fe400078e3cff */
[----:B------:R-:W-:Y:S02]  /*9100*/  LOP3.LUT R107, R107, R0, RZ, 0x3c, !PT ;  /* 0x000000006b6b7212 */ /* 0x000fe400078e3cff */
[----:B------:R-:W-:Y:S02]  /*9110*/  @P2 R2UR UR36, R103 ;  /* 0x00000000672422ca */ /* 0x000fe400000e0000 */
[----:B------:R-:W-:Y:S02]  /*9120*/  SEL R112, R112, RZ, P0 ;  /* 0x000000ff70707207 */ /* 0x000fe40000000000 */
[----:B------:R-:W-:Y:S01]  /*9130*/  SEL R45, R45, RZ, P1 ;  /* 0x000000ff2d2d7207 */ /* 0x000fe20000800000 */
[----:B------:R-:W-:Y:S10]  /*9140*/  @P2 BRA `(.L_x_125) ;  /* 0xffffffbc00382947 */ /* 0x000ff4000383ffff */
[----:B------:R-:W-:Y:S05]  /*9150*/  EXIT ;  /* 0x000000000000794d */ /* 0x000fea0003800000 */
.L_x_19:
[----:B--2---:R2:W1:Y:S02]  /*9160*/  SYNCS.PHASECHK.TRANS64.TRYWAIT P0, [R2+URZ+0x110], R3 ;  /* 0x00011003020075a7 */ /* 0x00446400080011ff */
[----:B-1----:R-:W-:Y:S05]  /*9170*/  @!P0 NANOSLEEP.SYNCS 0x989680 ;  /* 0x009896800000895d */ /* 0x002fea0003900000 */
[----:B------:R-:W1:Y:S02]  /*9180*/  @!P0 SYNCS.PHASECHK.TRANS64 P0, [R2+URZ+0x110], R3 ;  /* 0x00011003020085a7 */ /* 0x000e6400080010ff */
[----:B-1----:R-:W-:Y:S05]  /*9190*/  @!P0 BRA `(.L_x_19) ;  /* 0xfffffffc00f08947 */ /* 0x002fea000383ffff */
[----:B------:R-:W-:Y:S05]  /*91a0*/  BRA `(.L_x_126) ;  /* 0xffffff8400147947 */ /* 0x000fea000383ffff */
.L_x_22:
[----:B-1----:R-:W-:-:S07]  /*91b0*/  MOV R2, UR33 ;  /* 0x0000002100027c02 */ /* 0x002fce0008000f00 */
.L_x_127:
[----:B-1----:R1:W2:Y:S02]  /*91c0*/  SYNCS.PHASECHK.TRANS64.TRYWAIT P0, [R2+URZ+0x28], R4 ;  /* 0x00002804020075a7 */ /* 0x0022a400080011ff */
[----:B--2---:R-:W-:Y:S05]  /*91d0*/  @!P0 NANOSLEEP.SYNCS 0x989680 ;  /* 0x009896800000895d */ /* 0x004fea0003900000 */
[----:B------:R-:W2:Y:S02]  /*91e0*/  @!P0 SYNCS.PHASECHK.TRANS64 P0, [R2+URZ+0x28], R4 ;  /* 0x00002804020085a7 */ /* 0x000ea400080010ff */
[----:B--2---:R-:W-:Y:S05]  /*91f0*/  @!P0 BRA `(.L_x_127) ;  /* 0xfffffffc00f08947 */ /* 0x004fea000383ffff */
[----:B------:R-:W-:Y:S05]  /*9200*/  BRA `(.L_x_21) ;  /* 0xffffff8400687947 */ /* 0x000fea000383ffff */
.L_x_28:
[----:B-1----:R-:W-:-:S07]  /*9210*/  MOV R2, UR25 ;  /* 0x0000001900027c02 */ /* 0x002fce0008000f00 */
.L_x_128:
[----:B-1----:R1:W2:Y:S02]  /*9220*/  SYNCS.PHASECHK.TRANS64.TRYWAIT P0, [R2+URZ+0x28], R4 ;  /* 0x00002804020075a7 */ /* 0x0022a400080011ff */
[----:B--2---:R-:W-:Y:S05]  /*9230*/  @!P0 NANOSLEEP.SYNCS 0x989680 ;  /* 0x009896800000895d */ /* 0x004fea0003900000 */
[----:B------:R-:W2:Y:S02]  /*9240*/  @!P0 SYNCS.PHASECHK.TRANS64 P0, [R2+URZ+0x28], R4 ;  /* 0x00002804020085a7 */ /* 0x000ea400080010ff */
[----:B--2---:R-:W-:Y:S05]  /*9250*/  @!P0 BRA `(.L_x_128) ;  /* 0xfffffffc00f08947 */ /* 0x004fea000383ffff */
[----:B------:R-:W-:Y:S05]  /*9260*/  BRA `(.L_x_27) ;  /* 0xffffff8800287947 */ /* 0x000fea000383ffff */
.L_x_32:
[----:B-1----:R1:W2:Y:S02]  /*9270*/  SYNCS.PHASECHK.TRANS64.TRYWAIT P0, [R2+URZ+0xa0], R3 ;  /* 0x0000a003020075a7 */ /* 0x0022a400080011ff */
[----:B--2---:R-:W-:Y:S05]  /*9280*/  @!P0 NANOSLEEP.SYNCS 0x989680 ;  /* 0x009896800000895d */ /* 0x004fea0003900000 */
[----:B------:R-:W2:Y:S02]  /*9290*/  @!P0 SYNCS.PHASECHK.TRANS64 P0, [R2+URZ+0xa0], R3 ;  /* 0x0000a003020085a7 */ /* 0x000ea400080010ff */
[----:B--2---:R-:W-:Y:S05]  /*92a0*/  @!P0 BRA `(.L_x_32) ;  /* 0xfffffffc00f08947 */ /* 0x004fea000383ffff */
[----:B------:R-:W-:Y:S05]  /*92b0*/  BRA `(.L_x_129) ;  /* 0xffffff8800cc7947 */ /* 0x000fea000383ffff */
.L_x_36:
[----:B----4-:R-:W-:-:S07]  /*92c0*/  MOV R0, UR5 ;  /* 0x0000000500007c02 */ /* 0x010fce0008000f00 */
.L_x_130:
[----:B-1----:R1:W2:Y:S02]  /*92d0*/  SYNCS.PHASECHK.TRANS64.TRYWAIT P0, [R0+URZ], R2 ;  /* 0x00000002000075a7 */ /* 0x0022a400080011ff */
[----:B--2---:R-:W-:Y:S05]  /*92e0*/  @!P0 NANOSLEEP.SYNCS 0x989680 ;  /* 0x009896800000895d */ /* 0x004fea0003900000 */
[----:B------:R-:W2:Y:S02]  /*92f0*/  @!P0 SYNCS.PHASECHK.TRANS64 P0, [R0+URZ], R2 ;  /* 0x00000002000085a7 */ /* 0x000ea400080010ff */
[----:B--2---:R-:W-:Y:S05]  /*9300*/  @!P0 BRA `(.L_x_130) ;  /* 0xfffffffc00f08947 */ /* 0x004fea000383ffff */
[----:B------:R-:W-:Y:S05]  /*9310*/  BRA `(.L_x_131) ;  /* 0xffffff90003c7947 */ /* 0x000fea000383ffff */
.L_x_37:
[----:B----4-:R-:W-:-:S07]  /*9320*/  MOV R0, UR5 ;  /* 0x0000000500007c02 */ /* 0x010fce0008000f00 */
.L_x_132:
[----:B-1----:R1:W2:Y:S02]  /*9330*/  SYNCS.PHASECHK.TRANS64.TRYWAIT P0, [R0+URZ], R3 ;  /* 0x00000003000075a7 */ /* 0x0022a400080011ff */
[----:B--2---:R-:W-:Y:S05]  /*9340*/  @!P0 NANOSLEEP.SYNCS 0x989680 ;  /* 0x009896800000895d */ /* 0x004fea0003900000 */
[----:B------:R-:W2:Y:S02]  /*9350*/  @!P0 SYNCS.PHASECHK.TRANS64 P0, [R0+URZ], R3 ;  /* 0x00000003000085a7 */ /* 0x000ea400080010ff */
[----:B--2---:R-:W-:Y:S05]  /*9360*/  @!P0 BRA `(.L_x_132) ;  /* 0xfffffffc00f08947 */ /* 0x004fea000383ffff */
[----:B------:R-:W-:Y:S05]  /*9370*/  BRA `(.L_x_133) ;  /* 0xffffff9000487947 */ /* 0x000fea000383ffff */
.L_x_38:
[----:B----4-:R-:W-:-:S07]  /*9380*/  MOV R0, UR5 ;  /* 0x0000000500007c02 */ /* 0x010fce0008000f00 */
.L_x_134:
[----:B-1----:R1:W2:Y:S02]  /*9390*/  SYNCS.PHASECHK.TRANS64.TRYWAIT P0, [R0+URZ], R3 ;  /* 0x00000003000075a7 */ /* 0x0022a400080011ff */
[----:B--2---:R-:W-:Y:S05]  /*93a0*/  @!P0 NANOSLEEP.SYNCS 0x989680 ;  /* 0x009896800000895d */ /* 0x004fea0003900000 */
[----:B------:R-:W2:Y:S02]  /*93b0*/  @!P0 SYNCS.PHASECHK.TRANS64 P0, [R0+URZ], R3 ;  /* 0x00000003000085a7 */ /* 0x000ea400080010ff */
[----:B--2---:R-:W-:Y:S05]  /*93c0*/  @!P0 BRA `(.L_x_134) ;  /* 0xfffffffc00f08947 */ /* 0x004fea000383ffff */
[----:B------:R-:W-:Y:S05]  /*93d0*/  BRA `(.L_x_135) ;  /* 0xffffff9000547947 */ /* 0x000fea000383ffff */
.L_x_39:
[----:B----4-:R-:W-:-:S07]  /*93e0*/  MOV R0, UR5 ;  /* 0x0000000500007c02 */ /* 0x010fce0008000f00 */
.L_x_136:
[----:B-1----:R1:W2:Y:S02]  /*93f0*/  SYNCS.PHASECHK.TRANS64.TRYWAIT P0, [R0+URZ], R3 ;  /* 0x00000003000075a7 */ /* 0x0022a400080011ff */
[----:B--2---:R-:W-:Y:S05]  /*9400*/  @!P0 NANOSLEEP.SYNCS 0x989680 ;  /* 0x009896800000895d */ /* 0x004fea0003900000 */
[----:B------:R-:W2:Y:S02]  /*9410*/  @!P0 SYNCS.PHASECHK.TRANS64 P0, [R0+URZ], R3 ;  /* 0x00000003000085a7 */ /* 0x000ea400080010ff */
[----:B--2---:R-:W-:Y:S05]  /*9420*/  @!P0 BRA `(.L_x_136) ;  /* 0xfffffffc00f08947 */ /* 0x004fea000383ffff */
[----:B------:R-:W-:Y:S05]  /*9430*/  BRA `(.L_x_137) ;  /* 0xffffff9000607947 */ /* 0x000fea000383ffff */
.L_x_42:
[----:B-1----:R1:W2:Y:S02]  /*9440*/  SYNCS.PHASECHK.TRANS64.TRYWAIT P0, [R0+URZ+0x100], R4 ;  /* 0x00010004000075a7 */ /* 0x0022a400080011ff */
[----:B--2---:R-:W-:Y:S05]  /*9450*/  @!P0 NANOSLEEP.SYNCS 0x989680 ;  /* 0x009896800000895d */ /* 0x004fea0003900000 */
[----:B------:R-:W2:Y:S02]  /*9460*/  @!P0 SYNCS.PHASECHK.TRANS64 P0, [R0+URZ+0x100], R4 ;  /* 0x00010004000085a7 */ /* 0x000ea400080010ff */
[----:B--2---:R-:W-:Y:S05]  /*9470*/  @!P0 BRA `(.L_x_42) ;  /* 0xfffffffc00f08947 */ /* 0x004fea000383ffff */
[----:B------:R-:W-:Y:S05]  /*9480*/  BRA `(.L_x_138) ;  /* 0xffffff9000bc7947 */ /* 0x000fea000383ffff */
.L_x_43:
[----:B------:R-:W-:-:S07]  /*9490*/  MOV R0, UR5 ;  /* 0x0000000500007c02 */ /* 0x000fce0008000f00 */
.L_x_139:
[----:B-1----:R1:W2:Y:S02]  /*94a0*/  SYNCS.PHASECHK.TRANS64.TRYWAIT P0, [R0+URZ+0xb0], R5 ;  /* 0x0000b005000075a7 */ /* 0x0022a400080011ff */
[----:B--2---:R-:W-:Y:S05]  /*94b0*/  @!P0 NANOSLEEP.SYNCS 0x989680 ;  /* 0x009896800000895d */ /* 0x004fea0003900000 */
[----:B------:R-:W2:Y:S02]  /*94c0*/  @!P0 SYNCS.PHASECHK.TRANS64 P0, [R0+URZ+0xb0], R5 ;  /* 0x0000b005000085a7 */ /* 0x000ea400080010ff */
[----:B--2---:R-:W-:Y:S05]  /*94d0*/  @!P0 BRA `(.L_x_139) ;  /* 0xfffffffc00f08947 */ /* 0x004fea000383ffff */
[----:B------:R-:W-:Y:S05]  /*94e0*/  BRA `(.L_x_140) ;  /* 0xffffff9000cc7947 */ /* 0x000fea000383ffff */
.L_x_44:
[----:B-1----:R1:W2:Y:S02]  /*94f0*/  SYNCS.PHASECHK.TRANS64.TRYWAIT P1, [R0+URZ+0xa0], R4 ;  /* 0x0000a004000075a7 */ /* 0x0022a400080211ff */
[----:B--2---:R-:W-:Y:S05]  /*9500*/  @!P1 NANOSLEEP.SYNCS 0x989680 ;  /* 0x009896800000995d */ /* 0x004fea0003900000 */
[----:B------:R-:W2:Y:S02]  /*9510*/  @!P1 SYNCS.PHASECHK.TRANS64 P1, [R0+URZ+0xa0], R4 ;  /* 0x0000a004000095a7 */ /* 0x000ea400080210ff */
[----:B--2---:R-:W-:Y:S05]  /*9520*/  @!P1 BRA `(.L_x_44) ;  /* 0xfffffffc00f09947 */ /* 0x004fea000383ffff */
[----:B------:R-:W-:Y:S05]  /*9530*/  BRA `(.L_x_141) ;  /* 0xffffff9000fc7947 */ /* 0x000fea000383ffff */
.L_x_47:
[----:B------:R-:W-:-:S07]  /*9540*/  MOV R0, UR5 ;  /* 0x0000000500007c02 */ /* 0x000fce0008000f00 */
.L_x_142:
[----:B-1----:R1:W2:Y:S02]  /*9550*/  SYNCS.PHASECHK.TRANS64.TRYWAIT P0, [R0+URZ+0xb0], R2 ;  /* 0x0000b002000075a7 */ /* 0x0022a400080011ff */
[----:B--2---:R-:W-:Y:S05]  /*9560*/  @!P0 NANOSLEEP.SYNCS 0x989680 ;  /* 0x009896800000895d */ /* 0x004fea0003900000 */
[----:B------:R-:W2:Y:S02]  /*9570*/  @!P0 SYNCS.PHASECHK.TRANS64 P0, [R0+URZ+0xb0], R2 ;  /* 0x0000b002000085a7 */ /* 0x000ea400080010ff */
[----:B--2---:R-:W-:Y:S05]  /*9580*/  @!P0 BRA `(.L_x_142) ;  /* 0xfffffffc00f08947 */ /* 0x004fea000383ffff */
[----:B------:R-:W-:Y:S05]  /*9590*/  BRA `(.L_x_46) ;  /* 0xffffff9400507947 */ /* 0x000fea000383ffff */
.L_x_54:
[----:B-1----:R1:W2:Y:S02]  /*95a0*/  SYNCS.PHASECHK.TRANS64.TRYWAIT P1, [R0+URZ+0xa0], R2 ;  /* 0x0000a002000075a7 */ /* 0x0022a400080211ff */
[----:B--2---:R-:W-:Y:S05]  /*95b0*/  @!P1 NANOSLEEP.SYNCS 0x989680 ;  /* 0x009896800000995d */ /* 0x004fea0003900000 */
[----:B------:R-:W2:Y:S02]  /*95c0*/  @!P1 SYNCS.PHASECHK.TRANS64 P1, [R0+URZ+0xa0], R2 ;  /* 0x0000a002000095a7 */ /* 0x000ea400080210ff */
[----:B--2---:R-:W-:Y:S05]  /*95d0*/  @!P1 BRA `(.L_x_54) ;  /* 0xfffffffc00f09947 */ /* 0x004fea000383ffff */
[----:B------:R-:W-:Y:S05]  /*95e0*/  BRA `(.L_x_143) ;  /* 0xffffff9800c07947 */ /* 0x000fea000383ffff */
.L_x_55:
[----:B------:R-:W-:-:S07]  /*95f0*/  MOV R2, UR7 ;  /* 0x0000000700027c02 */ /* 0x000fce0008000f00 */
.L_x_144:
[----:B-1----:R1:W2:Y:S02]  /*9600*/  SYNCS.PHASECHK.TRANS64.TRYWAIT P0, [R2+URZ+0xe0], R0 ;  /* 0x0000e000020075a7 */ /* 0x0022a400080011ff */
[----:B--2---:R-:W-:Y:S05]  /*9610*/  @!P0 NANOSLEEP.SYNCS 0x989680 ;  /* 0x009896800000895d */ /* 0x004fea0003900000 */
[----:B------:R-:W2:Y:S02]  /*9620*/  @!P0 SYNCS.PHASECHK.TRANS64 P0, [R2+URZ+0xe0], R0 ;  /* 0x0000e000020085a7 */ /* 0x000ea400080010ff */
[----:B--2---:R-:W-:Y:S05]  /*9630*/  @!P0 BRA `(.L_x_144) ;  /* 0xfffffffc00f08947 */ /* 0x004fea000383ffff */
[----:B------:R-:W-:Y:S05]  /*9640*/  BRA `(.L_x_145) ;  /* 0xffffff9c00107947 */ /* 0x000fea000383ffff */
.L_x_58:
[----:B------:R-:W-:Y:S07]  /*9650*/  MOV R0, UR6 ;  /* 0x0000000600007c02 */ /* 0x000fee0008000f00 */
.L_x_146:
[----:B-1----:R1:W2:Y:S02]  /*9660*/  SYNCS.PHASECHK.TRANS64.TRYWAIT P0, [R0+URZ], R2 ;  /* 0x00000002000075a7 */ /* 0x0022a400080011ff */
[----:B--2---:R-:W-:Y:S05]  /*9670*/  @!P0 NANOSLEEP.SYNCS 0x989680 ;  /* 0x009896800000895d */ /* 0x004fea0003900000 */
[----:B------:R-:W2:Y:S02]  /*9680*/  @!P0 SYNCS.PHASECHK.TRANS64 P0, [R0+URZ], R2 ;  /* 0x00000002000085a7 */ /* 0x000ea400080010ff */
[----:B--2---:R-:W-:Y:S05]  /*9690*/  @!P0 BRA `(.L_x_146) ;  /* 0xfffffffc00f08947 */ /* 0x004fea000383ffff */
[----:B------:R-:W-:Y:S05]  /*96a0*/  BRA `(.L_x_57) ;  /* 0xffffff9c002c7947 */ /* 0x000fea000383ffff */
.L_x_61:
[----:B------:R-:W-:-:S07]  /*96b0*/  MOV R0, UR6 ;  /* 0x0000000600007c02 */ /* 0x000fce0008000f00 */
.L_x_147:
[----:B--2---:R2:W4:Y:S02]  /*96c0*/  SYNCS.PHASECHK.TRANS64.TRYWAIT P0, [R0+URZ], R2 ;  /* 0x00000002000075a7 */ /* 0x00452400080011ff */
[----:B----4-:R-:W-:Y:S05]  /*96d0*/  @!P0 NANOSLEEP.SYNCS 0x989680 ;  /* 0x009896800000895d */ /* 0x010fea0003900000 */
[----:B------:R-:W4:Y:S02]  /*96e0*/  @!P0 SYNCS.PHASECHK.TRANS64 P0, [R0+URZ], R2 ;  /* 0x00000002000085a7 */ /* 0x000f2400080010ff */
[----:B----4-:R-:W-:Y:S05]  /*96f0*/  @!P0 BRA `(.L_x_147) ;  /* 0xfffffffc00f08947 */ /* 0x010fea000383ffff */
[----:B------:R-:W-:Y:S05]  /*9700*/  BRA `(.L_x_148) ;  /* 0xffffffa000087947 */ /* 0x000fea000383ffff */
.L_x_62:
[----:B------:R-:W-:-:S07]  /*9710*/  MOV R0, UR6 ;  /* 0x0000000600007c02 */ /* 0x000fce0008000f00 */
.L_x_149:
[----:B-1----:R1:W2:Y:S02]  /*9720*/  SYNCS.PHASECHK.TRANS64.TRYWAIT P0, [R0+URZ], R3 ;  /* 0x00000003000075a7 */ /* 0x0022a400080011ff */
[----:B--2---:R-:W-:Y:S05]  /*9730*/  @!P0 NANOSLEEP.SYNCS 0x989680 ;  /* 0x009896800000895d */ /* 0x004fea0003900000 */
[----:B------:R-:W2:Y:S02]  /*9740*/  @!P0 SYNCS.PHASECHK.TRANS64 P0, [R0+URZ], R3 ;  /* 0x00000003000085a7 */ /* 0x000ea400080010ff */
[----:B--2---:R-:W-:Y:S05]  /*9750*/  @!P0 BRA `(.L_x_149) ;  /* 0xfffffffc00f08947 */ /* 0x004fea000383ffff */
[----:B------:R-:W-:Y:S05]  /*9760*/  BRA `(.L_x_150) ;  /* 0xffffffa000147947 */ /* 0x000fea000383ffff */
.L_x_63:
[----:B------:R-:W-:-:S07]  /*9770*/  MOV R0, UR6 ;  /* 0x0000000600007c02 */ /* 0x000fce0008000f00 */
.L_x_151:
[----:B-1----:R1:W2:Y:S02]  /*9780*/  SYNCS.PHASECHK.TRANS64.TRYWAIT P0, [R0+URZ], R3 ;  /* 0x00000003000075a7 */ /* 0x0022a400080011ff */
[----:B--2---:R-:W-:Y:S05]  /*9790*/  @!P0 NANOSLEEP.SYNCS 0x989680 ;  /* 0x009896800000895d */ /* 0x004fea0003900000 */
[----:B------:R-:W2:Y:S02]  /*97a0*/  @!P0 SYNCS.PHASECHK.TRANS64 P0, [R0+URZ], R3 ;  /* 0x00000003000085a7 */ /* 0x000ea400080010ff */
[----:B--2---:R-:W-:Y:S05]  /*97b0*/  @!P0 BRA `(.L_x_151) ;  /* 0xfffffffc00f08947 */ /* 0x004fea000383ffff */
[----:B------:R-:W-:Y:S05]  /*97c0*/  BRA `(.L_x_152) ;  /* 0xffffffa000207947 */ /* 0x000fea000383ffff */
.L_x_64:
[----:B-1----:R-:W-:-:S07]  /*97d0*/  MOV R0, UR7 ;  /* 0x0000000700007c02 */ /* 0x002fce0008000f00 */
.L_x_153:
[----:B-1----:R1:W2:Y:S02]  /*97e0*/  SYNCS.PHASECHK.TRANS64.TRYWAIT P0, [R0+URZ], R2 ;  /* 0x00000002000075a7 */ /* 0x0022a400080011ff */
[----:B--2---:R-:W-:Y:S05]  /*97f0*/  @!P0 NANOSLEEP.SYNCS 0x989680 ;  /* 0x009896800000895d */ /* 0x004fea0003900000 */
[----:B------:R-:W2:Y:S02]  /*9800*/  @!P0 SYNCS.PHASECHK.TRANS64 P0, [R0+URZ], R2 ;  /* 0x00000002000085a7 */ /* 0x000ea400080010ff */
[----:B--2---:R-:W-:Y:S05]  /*9810*/  @!P0 BRA `(.L_x_153) ;  /* 0xfffffffc00f08947 */ /* 0x004fea000383ffff */
[----:B------:R-:W-:Y:S05]  /*9820*/  BRA `(.L_x_154) ;  /* 0xffffffa0002c7947 */ /* 0x000fea000383ffff */
.L_x_69:
[----:B--2---:R2:W3:Y:S02]  /*9830*/  SYNCS.PHASECHK.TRANS64.TRYWAIT P0, [R0+URZ+0xa0], R2 ;  /* 0x0000a002000075a7 */ /* 0x0044e400080011ff */
[----:B---3--:R-:W-:Y:S05]  /*9840*/  @!P0 NANOSLEEP.SYNCS 0x989680 ;  /* 0x009896800000895d */ /* 0x008fea0003900000 */
[----:B------:R-:W3:Y:S02]  /*9850*/  @!P0 SYNCS.PHASECHK.TRANS64 P0, [R0+URZ+0xa0], R2 ;  /* 0x0000a002000085a7 */ /* 0x000ee400080010ff */
[----:B---3--:R-:W-:Y:S05]  /*9860*/  @!P0 BRA `(.L_x_69) ;  /* 0xfffffffc00f08947 */ /* 0x008fea000383ffff */
[----:B------:R-:W-:Y:S05]  /*9870*/  BRA `(.L_x_155) ;  /* 0xffffffa400387947 */ /* 0x000fea000383ffff */
.L_x_72:
[----:B------:R-:W-:Y:S07]  /*9880*/  MOV R0, UR7 ;  /* 0x0000000700007c02 */ /* 0x000fee0008000f00 */
.L_x_156:
[----:B--2---:R2:W3:Y:S02]  /*9890*/  SYNCS.PHASECHK.TRANS64.TRYWAIT P0, [R0+URZ+0x98], R2 ;  /* 0x00009802000075a7 */ /* 0x0044e400080011ff */
[----:B---3--:R-:W-:Y:S05]  /*98a0*/  @!P0 NANOSLEEP.SYNCS 0x989680 ;  /* 0x009896800000895d */ /* 0x008fea0003900000 */
[----:B------:R-:W3:Y:S02]  /*98b0*/  @!P0 SYNCS.PHASECHK.TRANS64 P0, [R0+URZ+0x98], R2 ;  /* 0x00009802000085a7 */ /* 0x000ee400080010ff */
[----:B---3--:R-:W-:Y:S05]  /*98c0*/  @!P0 BRA `(.L_x_156) ;  /* 0xfffffffc00f08947 */ /* 0x008fea000383ffff */
[----:B------:R-:W-:Y:S05]  /*98d0*/  BRA `(.L_x_71) ;  /* 0xffffffa800187947 */ /* 0x000fea000383ffff */
.L_x_75:
[----:B------:R-:W-:Y:S07]  /*98e0*/  MOV R0, UR7 ;  /* 0x0000000700007c02 */ /* 0x000fee0008000f00 */
.L_x_157:
[----:B-1----:R1:W2:Y:S02]  /*98f0*/  SYNCS.PHASECHK.TRANS64.TRYWAIT P0, [R0+URZ+0x70], R14 ;  /* 0x0000700e000075a7 */ /* 0x0022a400080011ff */
[----:B--2---:R-:W-:Y:S05]  /*9900*/  @!P0 NANOSLEEP.SYNCS 0x989680 ;  /* 0x009896800000895d */ /* 0x004fea0003900000 */
[----:B------:R-:W2:Y:S02]  /*9910*/  @!P0 SYNCS.PHASECHK.TRANS64 P0, [R0+URZ+0x70], R14 ;  /* 0x0000700e000085a7 */ /* 0x000ea400080010ff */
[----:B--2---:R-:W-:Y:S05]  /*9920*/  @!P0 BRA `(.L_x_157) ;  /* 0xfffffffc00f08947 */ /* 0x004fea000383ffff */
[----:B------:R-:W-:Y:S05]  /*9930*/  BRA `(.L_x_158) ;  /* 0xffffffa800907947 */ /* 0x000fea000383ffff */
.L_x_76:
[----:B------:R-:W-:Y:S07]  /*9940*/  MOV R0, UR7 ;  /* 0x0000000700007c02 */ /* 0x000fee0008000f00 */
.L_x_159:
[----:B-1----:R1:W2:Y:S02]  /*9950*/  SYNCS.PHASECHK.TRANS64.TRYWAIT P0, [R0+URZ+0x78], R14 ;  /* 0x0000780e000075a7 */ /* 0x0022a400080011ff */
[----:B--2---:R-:W-:Y:S05]  /*9960*/  @!P0 NANOSLEEP.SYNCS 0x989680 ;  /* 0x009896800000895d */ /* 0x004fea0003900000 */
[----:B------:R-:W2:Y:S02]  /*9970*/  @!P0 SYNCS.PHASECHK.TRANS64 P0, [R0+URZ+0x78], R14 ;  /* 0x0000780e000085a7 */ /* 0x000ea400080010ff */
[----:B--2---:R-:W-:Y:S05]  /*9980*/  @!P0 BRA `(.L_x_159) ;  /* 0xfffffffc00f08947 */ /* 0x004fea000383ffff */
[----:B------:R-:W-:Y:S05]  /*9990*/  BRA `(.L_x_160) ;  /* 0xffffffa800c87947 */ /* 0x000fea000383ffff */
.L_x_77:
[----:B------:R-:W-:Y:S07]  /*99a0*/  MOV R0, UR7 ;  /* 0x0000000700007c02 */ /* 0x000fee0008000f00 */
.L_x_161:
[----:B-1----:R1:W2:Y:S02]  /*99b0*/  SYNCS.PHASECHK.TRANS64.TRYWAIT P0, [R0+URZ+0x80], R14 ;  /* 0x0000800e000075a7 */ /* 0x0022a400080011ff */
[----:B--2---:R-:W-:Y:S05]  /*99c0*/  @!P0 NANOSLEEP.SYNCS 0x989680 ;  /* 0x009896800000895d */ /* 0x004fea0003900000 */
[----:B------:R-:W2:Y:S02]  /*99d0*/  @!P0 SYNCS.PHASECHK.TRANS64 P0, [R0+URZ+0x80], R14 ;  /* 0x0000800e000085a7 */ /* 0x000ea400080010ff */
[----:B--2---:R-:W-:Y:S05]  /*99e0*/  @!P0 BRA `(.L_x_161) ;  /* 0xfffffffc00f08947 */ /* 0x004fea000383ffff */
[----:B------:R-:W-:Y:S05]  /*99f0*/  BRA `(.L_x_162) ;  /* 0xffffffac000c7947 */ /* 0x000fea000383ffff */
.L_x_78:
[----:B------:R-:W-:Y:S07]  /*9a00*/  MOV R0, UR7 ;  /* 0x0000000700007c02 */ /* 0x000fee0008000f00 */
.L_x_163:
[----:B-1----:R1:W2:Y:S02]  /*9a10*/  SYNCS.PHASECHK.TRANS64.TRYWAIT P0, [R0+URZ+0x88], R14 ;  /* 0x0000880e000075a7 */ /* 0x0022a400080011ff */
[----:B--2---:R-:W-:Y:S05]  /*9a20*/  @!P0 NANOSLEEP.SYNCS 0x989680 ;  /* 0x009896800000895d */ /* 0x004fea0003900000 */
[----:B------:R-:W2:Y:S02]  /*9a30*/  @!P0 SYNCS.PHASECHK.TRANS64 P0, [R0+URZ+0x88], R14 ;  /* 0x0000880e000085a7 */ /* 0x000ea400080010ff */
[----:B--2---:R-:W-:Y:S05]  /*9a40*/  @!P0 BRA `(.L_x_163) ;  /* 0xfffffffc00f08947 */ /* 0x004fea000383ffff */
[----:B------:R-:W-:Y:S05]  /*9a50*/  BRA `(.L_x_164) ;  /* 0xffffffac00907947 */ /* 0x000fea000383ffff */
.L_x_80:
[----:B------:R-:W-:-:S07]  /*9a60*/  MOV R0, UR7 ;  /* 0x0000000700007c02 */ /* 0x000fce0008000f00 */
.L_x_165:
[----:B-1----:R1:W3:Y:S02]  /*9a70*/  SYNCS.PHASECHK.TRANS64.TRYWAIT P0, [R0+URZ+0x70], R2 ;  /* 0x00007002000075a7 */ /* 0x0022e400080011ff */
[----:B---3--:R-:W-:Y:S05]  /*9a80*/  @!P0 NANOSLEEP.SYNCS 0x989680 ;  /* 0x009896800000895d */ /* 0x008fea0003900000 */
[----:B------:R-:W3:Y:S02]  /*9a90*/  @!P0 SYNCS.PHASECHK.TRANS64 P0, [R0+URZ+0x70], R2 ;  /* 0x00007002000085a7 */ /* 0x000ee400080010ff */
[----:B---3--:R-:W-:Y:S05]  /*9aa0*/  @!P0 BRA `(.L_x_165) ;  /* 0xfffffffc00f08947 */ /* 0x008fea000383ffff */
[----:B------:R-:W-:Y:S05]  /*9ab0*/  BRA `(.L_x_166) ;  /* 0xffffffb000007947 */ /* 0x000fea000383ffff */
.L_x_81:
[----:B-1----:R-:W-:-:S07]  /*9ac0*/  MOV R0, UR7 ;  /* 0x0000000700007c02 */ /* 0x002fce0008000f00 */
.L_x_167:
[----:B-1----:R1:W3:Y:S02]  /*9ad0*/  SYNCS.PHASECHK.TRANS64.TRYWAIT P0, [R0+URZ+0x78], R2 ;  /* 0x00007802000075a7 */ /* 0x0022e400080011ff */
[----:B---3--:R-:W-:Y:S05]  /*9ae0*/  @!P0 NANOSLEEP.SYNCS 0x989680 ;  /* 0x009896800000895d */ /* 0x008fea0003900000 */
[----:B------:R-:W3:Y:S02]  /*9af0*/  @!P0 SYNCS.PHASECHK.TRANS64 P0, [R0+URZ+0x78], R2 ;  /* 0x00007802000085a7 */ /* 0x000ee400080010ff */
[----:B---3--:R-:W-:Y:S05]  /*9b00*/  @!P0 BRA `(.L_x_167) ;  /* 0xfffffffc00f08947 */ /* 0x008fea000383ffff */
[----:B------:R-:W-:Y:S05]  /*9b10*/  BRA `(.L_x_168) ;  /* 0xffffffac00f07947 */ /* 0x000fea000383ffff */
.L_x_82:
[----:B-1----:R-:W-:-:S07]  /*9b20*/  MOV R0, UR7 ;  /* 0x0000000700007c02 */ /* 0x002fce0008000f00 */
.L_x_169:
[----:B-1----:R1:W3:Y:S02]  /*9b30*/  SYNCS.PHASECHK.TRANS64.TRYWAIT P0, [R0+URZ+0x80], R2 ;  /* 0x00008002000075a7 */ /* 0x0022e400080011ff */
[----:B---3--:R-:W-:Y:S05]  /*9b40*/  @!P0 NANOSLEEP.SYNCS 0x989680 ;  /* 0x009896800000895d */ /* 0x008fea0003900000 */
[----:B------:R-:W3:Y:S02]  /*9b50*/  @!P0 SYNCS.PHASECHK.TRANS64 P0, [R0+URZ+0x80], R2 ;  /* 0x00008002000085a7 */ /* 0x000ee400080010ff */
[----:B---3--:R-:W-:Y:S05]  /*9b60*/  @!P0 BRA `(.L_x_169) ;  /* 0xfffffffc00f08947 */ /* 0x008fea000383ffff */
[----:B------:R-:W-:Y:S05]  /*9b70*/  BRA `(.L_x_170) ;  /* 0xffffffac00e07947 */ /* 0x000fea000383ffff */
.L_x_84:
[----:B--2---:R2:W4:Y:S02]  /*9b80*/  SYNCS.PHASECHK.TRANS64.TRYWAIT P0, [R0+URZ+0xa0], R2 ;  /* 0x0000a002000075a7 */ /* 0x00452400080011ff */
[----:B----4-:R-:W-:Y:S05]  /*9b90*/  @!P0 NANOSLEEP.SYNCS 0x989680 ;  /* 0x009896800000895d */ /* 0x010fea0003900000 */
[----:B------:R-:W4:Y:S02]  /*9ba0*/  @!P0 SYNCS.PHASECHK.TRANS64 P0, [R0+URZ+0xa0], R2 ;  /* 0x0000a002000085a7 */ /* 0x000f2400080010ff */
[----:B----4-:R-:W-:Y:S05]  /*9bb0*/  @!P0 BRA `(.L_x_84) ;  /* 0xfffffffc00f08947 */ /* 0x010fea000383ffff */
[----:B------:R-:W-:Y:S05]  /*9bc0*/  BRA `(.L_x_171) ;  /* 0xffffffb000ac7947 */ /* 0x000fea000383ffff */
.L_x_95:
[----:B-1----:R1:W3:Y:S02]  /*9bd0*/  SYNCS.PHASECHK.TRANS64.TRYWAIT P1, [R2+URZ+0x50], R0 ;  /* 0x00005000020075a7 */ /* 0x0022e400080211ff */
[----:B---3--:R-:W-:Y:S05]  /*9be0*/  @!P1 NANOSLEEP.SYNCS 0x989680 ;  /* 0x009896800000995d */ /* 0x008fea0003900000 */
[----:B------:R-:W3:Y:S02]  /*9bf0*/  @!P1 SYNCS.PHASECHK.TRANS64 P1, [R2+URZ+0x50], R0 ;  /* 0x00005000020095a7 */ /* 0x000ee400080210ff */
[----:B---3--:R-:W-:Y:S05]  /*9c00*/  @!P1 BRA `(.L_x_95) ;  /* 0xfffffffc00f09947 */ /* 0x008fea000383ffff */
[----:B------:R-:W-:Y:S05]  /*9c10*/  BRA `(.L_x_94) ;  /* 0xffffffbc00c47947 */ /* 0x000fea000383ffff */
.L_x_97:
[----:B-1----:R1:W2:Y:S02]  /*9c20*/  SYNCS.PHASECHK.TRANS64.TRYWAIT P0, [R113+URZ+0xc0], R3 ;  /* 0x0000c003710075a7 */ /* 0x0022a400080011ff */
[----:B--2---:R-:W-:Y:S05]  /*9c30*/  @!P0 NANOSLEEP.SYNCS 0x989680 ;  /* 0x009896800000895d */ /* 0x004fea0003900000 */
[----:B------:R-:W2:Y:S02]  /*9c40*/  @!P0 SYNCS.PHASECHK.TRANS64 P0, [R113+URZ+0xc0], R3 ;  /* 0x0000c003710085a7 */ /* 0x000ea400080010ff */
[----:B--2---:R-:W-:Y:S05]  /*9c50*/  @!P0 BRA `(.L_x_97) ;  /* 0xfffffffc00f08947 */ /* 0x004fea000383ffff */
[----:B------:R-:W-:Y:S05]  /*9c60*/  BRA `(.L_x_96) ;  /* 0xffffffc000187947 */ /* 0x000fea000383ffff */
.L_x_105:
[----:B--2---:R2:W3:Y:S02]  /*9c70*/  SYNCS.PHASECHK.TRANS64.TRYWAIT P0, [R0+URZ+0x50], R3 ;  /* 0x00005003000075a7 */ /* 0x0044e400080011ff */
[----:B---3--:R-:W-:Y:S05]  /*9c80*/  @!P0 NANOSLEEP.SYNCS 0x989680 ;  /* 0x009896800000895d */ /* 0x008fea0003900000 */
[----:B------:R-:W3:Y:S02]  /*9c90*/  @!P0 SYNCS.PHASECHK.TRANS64 P0, [R0+URZ+0x50], R3 ;  /* 0x00005003000085a7 */ /* 0x000ee400080010ff */
[----:B---3--:R-:W-:Y:S05]  /*9ca0*/  @!P0 BRA `(.L_x_105) ;  /* 0xfffffffc00f08947 */ /* 0x008fea000383ffff */
[----:B------:R-:W-:Y:S05]  /*9cb0*/  BRA `(.L_x_104) ;  /* 0xffffffcc00087947 */ /* 0x000fea000383ffff */
.L_x_113:
[----:B--2---:R2:W3:Y:S02]  /*9cc0*/  SYNCS.PHASECHK.TRANS64.TRYWAIT P0, [R0+URZ+0x50], R4 ;  /* 0x00005004000075a7 */ /* 0x0044e400080011ff */
[----:B---3--:R-:W-:Y:S05]  /*9cd0*/  @!P0 NANOSLEEP.SYNCS 0x989680 ;  /* 0x009896800000895d */ /* 0x008fea0003900000 */
[----:B------:R-:W3:Y:S02]  /*9ce0*/  @!P0 SYNCS.PHASECHK.TRANS64 P0, [R0+URZ+0x50], R4 ;  /* 0x00005004000085a7 */ /* 0x000ee400080010ff */
[----:B---3--:R-:W-:Y:S05]  /*9cf0*/  @!P0 BRA `(.L_x_113) ;  /* 0xfffffffc00f08947 */ /* 0x008fea000383ffff */
[----:B------:R-:W-:Y:S05]  /*9d00*/  BRA `(.L_x_112) ;  /* 0xffffffd8004c7947 */ /* 0x000fea000383ffff */
.L_x_121:
[----:B--2---:R2:W3:Y:S02]  /*9d10*/  SYNCS.PHASECHK.TRANS64.TRYWAIT P0, [R0+URZ+0x50], R4 ;  /* 0x00005004000075a7 */ /* 0x0044e400080011ff */
[----:B---3--:R-:W-:Y:S05]  /*9d20*/  @!P0 NANOSLEEP.SYNCS 0x989680 ;  /* 0x009896800000895d */ /* 0x008fea0003900000 */
[----:B------:R-:W3:Y:S02]  /*9d30*/  @!P0 SYNCS.PHASECHK.TRANS64 P0, [R0+URZ+0x50], R4 ;  /* 0x00005004000085a7 */ /* 0x000ee400080010ff */
[----:B---3--:R-:W-:Y:S05]  /*9d40*/  @!P0 BRA `(.L_x_121) ;  /* 0xfffffffc00f08947 */ /* 0x008fea000383ffff */
[----:B------:R-:W-:Y:S05]  /*9d50*/  BRA `(.L_x_120) ;  /* 0xffffffe4009c7947 */ /* 0x000fea000383ffff */
        .weak           $__internal_0_$__cuda_sm10x_tcgen05_guardrail_trap_col_being_dealloced_not_returned_by_alloc
        .type           $__internal_0_$__cuda_sm10x_tcgen05_guardrail_trap_col_being_dealloced_not_returned_by_alloc,@function
        .size           $__internal_0_$__cuda_sm10x_tcgen05_guardrail_trap_col_being_dealloced_not_returned_by_alloc,($__internal_1_$__cuda_sm10x_tcgen05_guardrail_trap_phase_invalid_during_alloc - $__internal_0_$__cuda_sm10x_tcgen05_guardrail_trap_col_being_dealloced_not_returned_by_alloc)
$__internal_0_$__cuda_sm10x_tcgen05_guardrail_trap_col_being_dealloced_not_returned_by_alloc:
[----:B------:R-:W-:Y:S05]  /*9d60*/  BPT.TRAP 0x1 ;  /* 0x000000040000795c */ /* 0x000fea0000300000 */
[----:B------:R-:W-:-:S04]  /*9d70*/  HFMA2 R3, -RZ, RZ, 0, 0 ;  /* 0x00000000ff037431 */ /* 0x000fc800000001ff */
[----:B------:R-:W-:Y:S05]  /*9d80*/  RET.REL.NODEC R2 `(_ZN7cutlass13device_kernelINS_4gemm6kernel13GemmUniversalIN4cute5tupleIJiiiiEEENS1_10collective13CollectiveMmaINS1_35MainloopSm100TmaUmmaWarpSpecializedILi5ELi2ELi4ENS5_IJNS4_1CILi1EEESB_SB_EEEEENS5_IJNSA_ILi64EEENSA_ILi256EEENSA_ILi128EEEEEENS_12float_e4m3_tENS5_IJlSB_lEEESI_NS5_IJSB_llEEENS4_8TiledMMAINS4_8MMA_AtomIJNS4_10MMA_TraitsINS4_19SM100_MMA_F8F6F4_SSEJSI_SI_fSE_SF_NS4_17integral_constantINS4_4UMMA5MajorELSR_0EEENSP_ISR_LSR_1EEENSP_INSQ_7ScaleInELSU_0EEESV_EEEEEENS4_6LayoutISC_NS5_IJNSA_ILi0EEESZ_SZ_EEEEENS5_IJNS4_10UnderscoreES12_S12_EEEEENS4_13SM90_TMA_LOADENS4_14ComposedLayoutINS4_7SwizzleILi3ELi4ELi3EEENS4_18smem_ptr_flag_bitsILi8EEENSY_INS5_IJNSA_ILi8EEESG_EEENS5_IJSG_SB_EEEEEEEvNS4_8identityES15_NS16_IS18_S1A_NSY_INS5_IJSG_S1B_EEENS5_IJSB_SG_EEEEEEEvS1G_EENS_8epilogue10collective18CollectiveEpilogueINS1M_23Sm100TmaWarpSpecializedILi4ELi2ELi32ELb0ELb0EEEJSH_NS5_IJNSY_ISE_SB_EES1R_EEESI_SJ_SI_SJ_NS1M_6fusion15FusionCallbacksIS1Q_NS1T_17LinearCombinationISI_fSI_fLNS_15FloatRoundStyleE2EEESH_S1S_JEEENS4_5SM1004TMEM4LOAD26SM100_TMEM_LOAD_16dp32b32xES15_NS16_INS17_ILi2ELi4ELi3EEES1A_NSY_INS5_IJS1B_SE_EEENS5_IJSE_SB_EEEEEEENS4_39AutoVectorizingCopyWithAssumedAlignmentILi128EEENS4_14SM90_TMA_STOREES27_S29_S29_EEEvvEEEEvNT_6ParamsE) ;  /* 0xffffff60029c7950 */ /* 0x000fea0003c3ffff */
        .weak           $__internal_1_$__cuda_sm10x_tcgen05_guardrail_trap_phase_invalid_during_alloc
        .type           $__internal_1_$__cuda_sm10x_tcgen05_guardrail_trap_phase_invalid_during_alloc,@function
        .size           $__internal_1_$__cuda_sm10x_tcgen05_guardrail_trap_phase_invalid_during_alloc,($__internal_2_$__cuda_sm10x_tcgen05_guardrail_trap_unallocated_columns_being_dealloced - $__internal_1_$__cuda_sm10x_tcgen05_guardrail_trap_phase_invalid_during_alloc)
$__internal_1_$__cuda_sm10x_tcgen05_guardrail_trap_phase_invalid_during_alloc:
[----:B------:R-:W-:Y:S05]  /*9d90*/  BPT.TRAP 0x1 ;  /* 0x000000040000795c */ /* 0x000fea0000300000 */
[----:B------:R-:W-:-:S04]  /*9da0*/  MOV R3, 0x0 ;  /* 0x0000000000037802 */ /* 0x000fc80000000f00 */
[----:B------:R-:W-:Y:S05]  /*9db0*/  RET.REL.NODEC R2 `(_ZN7cutlass13device_kernelINS_4gemm6kernel13GemmUniversalIN4cute5tupleIJiiiiEEENS1_10collective13CollectiveMmaINS1_35MainloopSm100TmaUmmaWarpSpecializedILi5ELi2ELi4ENS5_IJNS4_1CILi1EEESB_SB_EEEEENS5_IJNSA_ILi64EEENSA_ILi256EEENSA_ILi128EEEEEENS_12float_e4m3_tENS5_IJlSB_lEEESI_NS5_IJSB_llEEENS4_8TiledMMAINS4_8MMA_AtomIJNS4_10MMA_TraitsINS4_19SM100_MMA_F8F6F4_SSEJSI_SI_fSE_SF_NS4_17integral_constantINS4_4UMMA5MajorELSR_0EEENSP_ISR_LSR_1EEENSP_INSQ_7ScaleInELSU_0EEESV_EEEEEENS4_6LayoutISC_NS5_IJNSA_ILi0EEESZ_SZ_EEEEENS5_IJNS4_10UnderscoreES12_S12_EEEEENS4_13SM90_TMA_LOADENS4_14ComposedLayoutINS4_7SwizzleILi3ELi4ELi3EEENS4_18smem_ptr_flag_bitsILi8EEENSY_INS5_IJNSA_ILi8EEESG_EEENS5_IJSG_SB_EEEEEEEvNS4_8identityES15_NS16_IS18_S1A_NSY_INS5_IJSG_S1B_EEENS5_IJSB_SG_EEEEEEEvS1G_EENS_8epilogue10collective18CollectiveEpilogueINS1M_23Sm100TmaWarpSpecializedILi4ELi2ELi32ELb0ELb0EEEJSH_NS5_IJNSY_ISE_SB_EES1R_EEESI_SJ_SI_SJ_NS1M_6fusion15FusionCallbacksIS1Q_NS1T_17LinearCombinationISI_fSI_fLNS_15FloatRoundStyleE2EEESH_S1S_JEEENS4_5SM1004TMEM4LOAD26SM100_TMEM_LOAD_16dp32b32xES15_NS16_INS17_ILi2ELi4ELi3EEES1A_NSY_INS5_IJS1B_SE_EEENS5_IJSE_SB_EEEEEEENS4_39AutoVectorizingCopyWithAssumedAlignmentILi128EEENS4_14SM90_TMA_STOREES27_S29_S29_EEEvvEEEEvNT_6ParamsE) ;  /* 0xffffff6002907950 */ /* 0x000fea0003c3ffff */
        .weak           $__internal_2_$__cuda_sm10x_tcgen05_guardrail_trap_unallocated_columns_being_dealloced
        .type           $__internal_2_$__cuda_sm10x_tcgen05_guardrail_trap_unallocated_columns_being_dealloced,@function
        .size           $__internal_2_$__cuda_sm10x_tcgen05_guardrail_trap_unallocated_columns_being_dealloced,(.L_x_173 - $__internal_2_$__cuda_sm10x_tcgen05_guardrail_trap_unallocated_columns_being_dealloced)
$__internal_2_$__cuda_sm10x_tcgen05_guardrail_trap_unallocated_columns_being_dealloced:
[----:B------:R-:W-:Y:S05]  /*9dc0*/  BPT.TRAP 0x1 ;  /* 0x000000040000795c */ /* 0x000fea0000300000 */
[----:B------:R-:W-:-:S04]  /*9dd0*/  HFMA2 R3, -RZ, RZ, 0, 0 ;  /* 0x00000000ff037431 */ /* 0x000fc800000001ff */
[----:B------:R-:W-:Y:S05]  /*9de0*/  RET.REL.NODEC R2 `(_ZN7cutlass13device_kernelINS_4gemm6kernel13GemmUniversalIN4cute5tupleIJiiiiEEENS1_10collective13CollectiveMmaINS1_35MainloopSm100TmaUmmaWarpSpecializedILi5ELi2ELi4ENS5_IJNS4_1CILi1EEESB_SB_EEEEENS5_IJNSA_ILi64EEENSA_ILi256EEENSA_ILi128EEEEEENS_12float_e4m3_tENS5_IJlSB_lEEESI_NS5_IJSB_llEEENS4_8TiledMMAINS4_8MMA_AtomIJNS4_10MMA_TraitsINS4_19SM100_MMA_F8F6F4_SSEJSI_SI_fSE_SF_NS4_17integral_constantINS4_4UMMA5MajorELSR_0EEENSP_ISR_LSR_1EEENSP_INSQ_7ScaleInELSU_0EEESV_EEEEEENS4_6LayoutISC_NS5_IJNSA_ILi0EEESZ_SZ_EEEEENS5_IJNS4_10UnderscoreES12_S12_EEEEENS4_13SM90_TMA_LOADENS4_14ComposedLayoutINS4_7SwizzleILi3ELi4ELi3EEENS4_18smem_ptr_flag_bitsILi8EEENSY_INS5_IJNSA_ILi8EEESG_EEENS5_IJSG_SB_EEEEEEEvNS4_8identityES15_NS16_IS18_S1A_NSY_INS5_IJSG_S1B_EEENS5_IJSB_SG_EEEEEEEvS1G_EENS_8epilogue10collective18CollectiveEpilogueINS1M_23Sm100TmaWarpSpecializedILi4ELi2ELi32ELb0ELb0EEEJSH_NS5_IJNSY_ISE_SB_EES1R_EEESI_SJ_SI_SJ_NS1M_6fusion15FusionCallbacksIS1Q_NS1T_17LinearCombinationISI_fSI_fLNS_15FloatRoundStyleE2EEESH_S1S_JEEENS4_5SM1004TMEM4LOAD26SM100_TMEM_LOAD_16dp32b32xES15_NS16_INS17_ILi2ELi4ELi3EEES1A_NSY_INS5_IJS1B_SE_EEENS5_IJSE_SB_EEEEEEENS4_39AutoVectorizingCopyWithAssumedAlignmentILi128EEENS4_14SM90_TMA_STOREES27_S29_S29_EEEvvEEEEvNT_6ParamsE) ;  /* 0xffffff6002847950 */ /* 0x000fea0003c3ffff */
.L_x_172:
[----:B------:R-:W-:-:S00]  /*9df0*/  BRA `(.L_x_172) ;  /* 0xfffffffc00fc7947 */ /* 0x000fc0000383ffff */
[----:B------:R-:W-:-:S00]  /*9e00*/  NOP ;  /* 0x0000000000007918 */ /* 0x000fc00000000000 */
[----:B------:R-:W-:-:S00]  /*9e10*/  NOP ;  /* 0x0000000000007918 */ /* 0x000fc00000000000 */
[----:B------:R-:W-:-:S00]  /*9e20*/  NOP ;  /* 0x0000000000007918 */ /* 0x000fc00000000000 */
[----:B------:R-:W-:-:S00]  /*9e30*/  NOP ;  /* 0x0000000000007918 */ /* 0x000fc00000000000 */
[----:B------:R-:W-:-:S00]  /*9e40*/  NOP ;  /* 0x0000000000007918 */ /* 0x000fc00000000000 */
[----:B------:R-:W-:-:S00]  /*9e50*/  NOP ;  /* 0x0000000000007918 */ /* 0x000fc00000000000 */
[----:B------:R-:W-:-:S00]  /*9e60*/  NOP ;  /* 0x0000000000007918 */ /* 0x000fc00000000000 */
[----:B------:R-:W-:-:S00]  /*9e70*/  NOP ;  /* 0x0000000000007918 */ /* 0x000fc00000000000 */
.L_x_173:


//--------------------- .nv.global.init           --------------------------
	.section	.nv.global.init,"aw",@progbits
.nv.global.init:
	.type		$str$27,@object
	.size		$str$27,($str$28 - $str$27)
$str$27:
        /*0000*/ 	.byte	0x28, 0x61, 0x64, 0x64, 0x72, 0x65, 0x73, 0x73, 0x20, 0x26, 0x20, 0x6d, 0x61, 0x73, 0x6b, 0x29
        /*0010*/ 	.byte	0x20, 0x3d, 0x3d, 0x20, 0x30, 0x00
	.type		$str$28,@object
	.size		$str$28,($str$26 - $str$28)
$str$28:
        /*0016*/ 	.byte	0x2f, 0x74, 0x6d, 0x70, 0x2f, 0x63, 0x75, 0x74, 0x6c, 0x61, 0x73, 0x73, 0x5f, 0x73, 0x77, 0x65
        /*0026*/ 	.byte	0x65, 0x70, 0x5f, 0x73, 0x72, 0x63, 0x2f, 0x69, 0x6e, 0x63, 0x6c, 0x75, 0x64, 0x65, 0x2f, 0x63
        /*0036*/ 	.byte	0x75, 0x74, 0x65, 0x2f, 0x70, 0x6f, 0x69, 0x6e, 0x74, 0x65, 0x72, 0x5f, 0x66, 0x6c, 0x61, 0x67
        /*0046*/ 	.byte	0x67, 0x65, 0x64, 0x2e, 0x68, 0x70, 0x70, 0x00
	.type		$str$26,@object
	.size		$str$26,($str$25 - $str$26)
$str$26:
        /*004e*/ 	.byte	0x2f, 0x74, 0x6d, 0x70, 0x2f, 0x63, 0x75, 0x74, 0x6c, 0x61, 0x73, 0x73, 0x5f, 0x73, 0x77, 0x65
        /*005e*/ 	.byte	0x65, 0x70, 0x5f, 0x73, 0x72, 0x63, 0x2f, 0x69, 0x6e, 0x63, 0x6c, 0x75, 0x64, 0x65, 0x2f, 0x63
        /*006e*/ 	.byte	0x75, 0x74, 0x65, 0x2f, 0x61, 0x74, 0x6f, 0x6d, 0x2f, 0x63, 0x6f, 0x70, 0x79, 0x5f, 0x74, 0x72
        /*007e*/ 	.byte	0x61, 0x69, 0x74, 0x73, 0x5f, 0x73, 0x6d, 0x31, 0x30, 0x30, 0x2e, 0x68, 0x70, 0x70, 0x00
	.type		$str$25,@object
	.size		$str$25,(__unnamed_1 - $str$25)
$str$25:
        /*008d*/ 	.byte	0x28, 0x28, 0x75, 0x69, 0x6e, 0x74, 0x33, 0x32, 0x5f, 0x74, 0x28, 0x74, 0x68, 0x72, 0x65, 0x61
        /*009d*/ 	.byte	0x64, 0x49, 0x64, 0x78, 0x2e, 0x78, 0x29, 0x20, 0x2f, 0x20, 0x33, 0x32, 0x29, 0x20, 0x25, 0x20
        /*00ad*/ 	.byte	0x34, 0x29, 0x20, 0x3d, 0x3d, 0x20, 0x28, 0x28, 0x28, 0x74, 0x6d, 0x65, 0x6d, 0x5f, 0x61, 0x64
        /*00bd*/ 	.byte	0x64, 0x72, 0x20, 0x3e, 0x3e, 0x20, 0x31, 0x36, 0x29, 0x20, 0x2f, 0x20, 0x33, 0x32, 0x29, 0x20
        /*00cd*/ 	.byte	0x25, 0x20, 0x34, 0x29, 0x00
	.type		__unnamed_1,@object
	.size		__unnamed_1,(__unnamed_2 - __unnamed_1)
__unnamed_1:
        /*00d2*/ 	.byte	0x61, 0x75, 0x74, 0x6f, 0x20, 0x63, 0x75, 0x74, 0x65, 0x3a, 0x3a, 0x61, 0x73, 0x5f, 0x70, 0x6f
        /* <DEDUP_REMOVED lines=24> */
        /*0262*/ 	.byte	0x3c, 0x34, 0x30, 0x39, 0x36, 0x3e, 0x3e, 0x3e, 0x3e, 0x5d, 0x00
	.type		__unnamed_2,@object
	.size		__unnamed_2,(__unnamed_3 - __unnamed_2)
__unnamed_2:
        /* <DEDUP_REMOVED lines=26> */
	.type		__unnamed_3,@object
	.size		__unnamed_3,(.L_3 - __unnamed_3)
__unnamed_3:
        /* <DEDUP_REMOVED lines=40> */
        /*0688*/ 	.byte	0x74, 0x65, 0x3a, 0x3a, 0x43, 0x3c, 0x30, 0x3e, 0x3e, 0x3e, 0x3e, 0x5d, 0x00
.L_3:


//--------------------- .nv.shared._ZN7cutlass13device_kernelINS_4gemm6kernel13GemmUniversalIN4cute5tupleIJiiiiEEENS1_10collective13CollectiveMmaINS1_35MainloopSm100TmaUmmaWarpSpecializedILi5ELi2ELi4ENS5_IJNS4_1CILi1EEESB_SB_EEEEENS5_IJNSA_ILi64EEENSA_ILi256EEENSA_ILi128EEEEEENS_12float_e4m3_tENS5_IJlSB_lEEESI_NS5_IJSB_llEEENS4_8TiledMMAINS4_8MMA_AtomIJNS4_10MMA_TraitsINS4_19SM100_MMA_F8F6F4_SSEJSI_SI_fSE_SF_NS4_17integral_constantINS4_4UMMA5MajorELSR_0EEENSP_ISR_LSR_1EEENSP_INSQ_7ScaleInELSU_0EEESV_EEEEEENS4_6LayoutISC_NS5_IJNSA_ILi0EEESZ_SZ_EEEEENS5_IJNS4_10UnderscoreES12_S12_EEEEENS4_13SM90_TMA_LOADENS4_14ComposedLayoutINS4_7SwizzleILi3ELi4ELi3EEENS4_18smem_ptr_flag_bitsILi8EEENSY_INS5_IJNSA_ILi8EEESG_EEENS5_IJSG_SB_EEEEEEEvNS4_8identityES15_NS16_IS18_S1A_NSY_INS5_IJSG_S1B_EEENS5_IJSB_SG_EEEEEEEvS1G_EENS_8epilogue10collective18CollectiveEpilogueINS1M_23Sm100TmaWarpSpecializedILi4ELi2ELi32ELb0ELb0EEEJSH_NS5_IJNSY_ISE_SB_EES1R_EEESI_SJ_SI_SJ_NS1M_6fusion15FusionCallbacksIS1Q_NS1T_17LinearCombinationISI_fSI_fLNS_15FloatRoundStyleE2EEESH_S1S_JEEENS4_5SM1004TMEM4LOAD26SM100_TMEM_LOAD_16dp32b32xES15_NS16_INS17_ILi2ELi4ELi3EEES1A_NSY_INS5_IJS1B_SE_EEENS5_IJSE_SB_EEEEEEENS4_39AutoVectorizingCopyWithAssumedAlignmentILi128EEENS4_14SM90_TMA_STOREES27_S29_S29_EEEvvEEEEvNT_6ParamsE --------------------------
	.section	.nv.shared._ZN7cutlass13device_kernelINS_4gemm6kernel13GemmUniversalIN4cute5tupleIJiiiiEEENS1_10collective13CollectiveMmaINS1_35MainloopSm100TmaUmmaWarpSpecializedILi5ELi2ELi4ENS5_IJNS4_1CILi1EEESB_SB_EEEEENS5_IJNSA_ILi64EEENSA_ILi256EEENSA_ILi128EEEEEENS_12float_e4m3_tENS5_IJlSB_lEEESI_NS5_IJSB_llEEENS4_8TiledMMAINS4_8MMA_AtomIJNS4_10MMA_TraitsINS4_19SM100_MMA_F8F6F4_SSEJSI_SI_fSE_SF_NS4_17integral_constantINS4_4UMMA5MajorELSR_0EEENSP_ISR_LSR_1EEENSP_INSQ_7ScaleInELSU_0EEESV_EEEEEENS4_6LayoutISC_NS5_IJNSA_ILi0EEESZ_SZ_EEEEENS5_IJNS4_10UnderscoreES12_S12_EEEEENS4_13SM90_TMA_LOADENS4_14ComposedLayoutINS4_7SwizzleILi3ELi4ELi3EEENS4_18smem_ptr_flag_bitsILi8EEENSY_INS5_IJNSA_ILi8EEESG_EEENS5_IJSG_SB_EEEEEEEvNS4_8identityES15_NS16_IS18_S1A_NSY_INS5_IJSG_S1B_EEENS5_IJSB_SG_EEEEEEEvS1G_EENS_8epilogue10collective18CollectiveEpilogueINS1M_23Sm100TmaWarpSpecializedILi4ELi2ELi32ELb0ELb0EEEJSH_NS5_IJNSY_ISE_SB_EES1R_EEESI_SJ_SI_SJ_NS1M_6fusion15FusionCallbacksIS1Q_NS1T_17LinearCombinationISI_fSI_fLNS_15FloatRoundStyleE2EEESH_S1S_JEEENS4_5SM1004TMEM4LOAD26SM100_TMEM_LOAD_16dp32b32xES15_NS16_INS17_ILi2ELi4ELi3EEES1A_NSY_INS5_IJS1B_SE_EEENS5_IJSE_SB_EEEEEEENS4_39AutoVectorizingCopyWithAssumedAlignmentILi128EEENS4_14SM90_TMA_STOREES27_S29_S29_EEEvvEEEEvNT_6ParamsE,"aw",@nobits
	.sectionflags	@""
	.align	16
	.zero		1024


//--------------------- .nv.shared.reserved.0     --------------------------
	.section	.nv.shared.reserved.0,"aw",@nobits
	.weak		__nv_reservedSMEM_offset_0_alias
	.size		__nv_reservedSMEM_offset_0_alias, 0, 64
	.other		__nv_reservedSMEM_offset_0_alias,@"STO_CUDA_RESERVED_SHARED STV_DEFAULT"
__nv_reservedSMEM_offset_0_alias:
	.zero		0
.nv.shared.reserved.0:
	.zero		64
	.weak		__nv_reservedSMEM_tcgen05_partition
	.type		__nv_reservedSMEM_tcgen05_partition,@object
	.size		__nv_reservedSMEM_tcgen05_partition,(.L_0 - __nv_reservedSMEM_tcgen05_partition)
__nv_reservedSMEM_tcgen05_partition:
	.zero		32
.L_0:


//--------------------- .nv.global                --------------------------
	.section	.nv.global,"aw",@nobits
.nv.global:
	.type		_ZN40_INTERNAL_0b4a58a6_4_k_cu_59e49016_328494cute1_E,@object
	.size		_ZN40_INTERNAL_0b4a58a6_4_k_cu_59e49016_328494cute1_E,(_ZN40_INTERNAL_0b4a58a6_4_k_cu_59e49016_328494cuda3std3__45__cpo6cbeginE - _ZN40_INTERNAL_0b4a58a6_4_k_cu_59e49016_328494cute1_E)
_ZN40_INTERNAL_0b4a58a6_4_k_cu_59e49016_328494cute1_E:
	.zero		1
	.type		_ZN40_INTERNAL_0b4a58a6_4_k_cu_59e49016_328494cuda3std3__45__cpo6cbeginE,@object
	.size		_ZN40_INTERNAL_0b4a58a6_4_k_cu_59e49016_328494cuda3std3__45__cpo6cbeginE,(_ZN40_INTERNAL_0b4a58a6_4_k_cu_59e49016_328494cuda3std3__48in_placeE - _ZN40_INTERNAL_0b4a58a6_4_k_cu_59e49016_328494cuda3std3__45__cpo6cbeginE)
_ZN40_INTERNAL_0b4a58a6_4_k_cu_59e49016_328494cuda3std3__45__cpo6cbeginE:
	.zero		1
	.type		_ZN40_INTERNAL_0b4a58a6_4_k_cu_59e49016_328494cuda3std3__48in_placeE,@object
	.size		_ZN40_INTERNAL_0b4a58a6_4_k_cu_59e49016_328494cuda3std3__48in_placeE,(_ZN40_INTERNAL_0b4a58a6_4_k_cu_59e49016_328494cuda3std6ranges3__45__cpo9iter_moveE - _ZN40_INTERNAL_0b4a58a6_4_k_cu_59e49016_328494cuda3std3__48in_placeE)
_ZN40_INTERNAL_0b4a58a6_4_k_cu_59e49016_328494cuda3std3__48in_placeE:
	.zero		1
	.type		_ZN40_INTERNAL_0b4a58a6_4_k_cu_59e49016_328494cuda3std6ranges3__45__cpo9iter_moveE,@object
	.size		_ZN40_INTERNAL_0b4a58a6_4_k_cu_59e49016_328494cuda3std6ranges3__45__cpo9iter_moveE,(_ZN40_INTERNAL_0b4a58a6_4_k_cu_59e49016_328494cuda3std3__45__cpo5beginE - _ZN40_INTERNAL_0b4a58a6_4_k_cu_59e49016_328494cuda3std6ranges3__45__cpo9iter_moveE)
_ZN40_INTERNAL_0b4a58a6_4_k_cu_59e49016_328494cuda3std6ranges3__45__cpo9iter_moveE:
	.zero		1
	.type		_ZN40_INTERNAL_0b4a58a6_4_k_cu_59e49016_328494cuda3std3__45__cpo5beginE,@object
	.size		_ZN40_INTERNAL_0b4a58a6_4_k_cu_59e49016_328494cuda3std3__45__cpo5beginE,(_ZN40_INTERNAL_0b4a58a6_4_k_cu_59e49016_328494cuda3std3__442_GLOBAL__N__0b4a58a6_4_k_cu_59e49016_328496ignoreE - _ZN40_INTERNAL_0b4a58a6_4_k_cu_59e49016_328494cuda3std3__45__cpo5beginE)
_ZN40_INTERNAL_0b4a58a6_4_k_cu_59e49016_328494cuda3std3__45__cpo5beginE:
	.zero		1
	.type		_ZN40_INTERNAL_0b4a58a6_4_k_cu_59e49016_328494cuda3std3__442_GLOBAL__N__0b4a58a6_4_k_cu_59e49016_328496ignoreE,@object
	.size		_ZN40_INTERNAL_0b4a58a6_4_k_cu_59e49016_328494cuda3std3__442_GLOBAL__N__0b4a58a6_4_k_cu_59e49016_328496ignoreE,(_ZN40_INTERNAL_0b4a58a6_4_k_cu_59e49016_328494cute7productE - _ZN40_INTERNAL_0b4a58a6_4_k_cu_59e49016_328494cuda3std3__442_GLOBAL__N__0b4a58a6_4_k_cu_59e49016_328496ignoreE)
_ZN40_INTERNAL_0b4a58a6_4_k_cu_59e49016_328494cuda3std3__442_GLOBAL__N__0b4a58a6_4_k_cu_59e49016_328496ignoreE:
	.zero		1
	.type		_ZN40_INTERNAL_0b4a58a6_4_k_cu_59e49016_328494cute7productE,@object
	.size		_ZN40_INTERNAL_0b4a58a6_4_k_cu_59e49016_328494cute7productE,(_ZN40_INTERNAL_0b4a58a6_4_k_cu_59e49016_328494cuda3std3__45__cpo3endE - _ZN40_INTERNAL_0b4a58a6_4_k_cu_59e49016_328494cute7productE)
_ZN40_INTERNAL_0b4a58a6_4_k_cu_59e49016_328494cute7productE:
	.zero		1
	.type		_ZN40_INTERNAL_0b4a58a6_4_k_cu_59e49016_328494cuda3std3__45__cpo3endE,@object
	.size		_ZN40_INTERNAL_0b4a58a6_4_k_cu_59e49016_328494cuda3std3__45__cpo3endE,(_ZN40_INTERNAL_0b4a58a6_4_k_cu_59e49016_328494cuda3std3__419piecewise_constructE - _ZN40_INTERNAL_0b4a58a6_4_k_cu_59e49016_328494cuda3std3__45__cpo3endE)
_ZN40_INTERNAL_0b4a58a6_4_k_cu_59e49016_328494cuda3std3__45__cpo3endE:
	.zero		1
	.type		_ZN40_INTERNAL_0b4a58a6_4_k_cu_59e49016_328494cuda3std3__419piecewise_constructE,@object
	.size		_ZN40_INTERNAL_0b4a58a6_4_k_cu_59e49016_328494cuda3std3__419piecewise_constructE,(_ZN40_INTERNAL_0b4a58a6_4_k_cu_59e49016_328494cuda3std3__45__cpo4cendE - _ZN40_INTERNAL_0b4a58a6_4_k_cu_59e49016_328494cuda3std3__419piecewise_constructE)
_ZN40_INTERNAL_0b4a58a6_4_k_cu_59e49016_328494cuda3std3__419piecewise_constructE:
	.zero		1
	.type		_ZN40_INTERNAL_0b4a58a6_4_k_cu_59e49016_328494cuda3std3__45__cpo4cendE,@object
	.size		_ZN40_INTERNAL_0b4a58a6_4_k_cu_59e49016_328494cuda3std3__45__cpo4cendE,(_ZN40_INTERNAL_0b4a58a6_4_k_cu_59e49016_328494cuda3std6ranges3__45__cpo4swapE - _ZN40_INTERNAL_0b4a58a6_4_k_cu_59e49016_328494cuda3std3__45__cpo4cendE)
_ZN40_INTERNAL_0b4a58a6_4_k_cu_59e49016_328494cuda3std3__45__cpo4cendE:
	.zero		1
	.type		_ZN40_INTERNAL_0b4a58a6_4_k_cu_59e49016_328494cuda3std6ranges3__45__cpo4swapE,@object
	.size		_ZN40_INTERNAL_0b4a58a6_4_k_cu_59e49016_328494cuda3std6ranges3__45__cpo4swapE,(.L_11 - _ZN40_INTERNAL_0b4a58a6_4_k_cu_59e49016_328494cuda3std6ranges3__45__cpo4swapE)
_ZN40_INTERNAL_0b4a58a6_4_k_cu_59e49016_328494cuda3std6ranges3__45__cpo4swapE:
	.zero		1
.L_11:


//--------------------- .nv.constant0._ZN7cutlass13device_kernelINS_4gemm6kernel13GemmUniversalIN4cute5tupleIJiiiiEEENS1_10collective13CollectiveMmaINS1_35MainloopSm100TmaUmmaWarpSpecializedILi5ELi2ELi4ENS5_IJNS4_1CILi1EEESB_SB_EEEEENS5_IJNSA_ILi64EEENSA_ILi256EEENSA_ILi128EEEEEENS_12float_e4m3_tENS5_IJlSB_lEEESI_NS5_IJSB_llEEENS4_8TiledMMAINS4_8MMA_AtomIJNS4_10MMA_TraitsINS4_19SM100_MMA_F8F6F4_SSEJSI_SI_fSE_SF_NS4_17integral_constantINS4_4UMMA5MajorELSR_0EEENSP_ISR_LSR_1EEENSP_INSQ_7ScaleInELSU_0EEESV_EEEEEENS4_6LayoutISC_NS5_IJNSA_ILi0EEESZ_SZ_EEEEENS5_IJNS4_10UnderscoreES12_S12_EEEEENS4_13SM90_TMA_LOADENS4_14ComposedLayoutINS4_7SwizzleILi3ELi4ELi3EEENS4_18smem_ptr_flag_bitsILi8EEENSY_INS5_IJNSA_ILi8EEESG_EEENS5_IJSG_SB_EEEEEEEvNS4_8identityES15_NS16_IS18_S1A_NSY_INS5_IJSG_S1B_EEENS5_IJSB_SG_EEEEEEEvS1G_EENS_8epilogue10collective18CollectiveEpilogueINS1M_23Sm100TmaWarpSpecializedILi4ELi2ELi32ELb0ELb0EEEJSH_NS5_IJNSY_ISE_SB_EES1R_EEESI_SJ_SI_SJ_NS1M_6fusion15FusionCallbacksIS1Q_NS1T_17LinearCombinationISI_fSI_fLNS_15FloatRoundStyleE2EEESH_S1S_JEEENS4_5SM1004TMEM4LOAD26SM100_TMEM_LOAD_16dp32b32xES15_NS16_INS17_ILi2ELi4ELi3EEES1A_NSY_INS5_IJS1B_SE_EEENS5_IJSE_SB_EEEEEEENS4_39AutoVectorizingCopyWithAssumedAlignmentILi128EEENS4_14SM90_TMA_STOREES27_S29_S29_EEEvvEEEEvNT_6ParamsE --------------------------
	.section	.nv.constant0._ZN7cutlass13device_kernelINS_4gemm6kernel13GemmUniversalIN4cute5tupleIJiiiiEEENS1_10collective13CollectiveMmaINS1_35MainloopSm100TmaUmmaWarpSpecializedILi5ELi2ELi4ENS5_IJNS4_1CILi1EEESB_SB_EEEEENS5_IJNSA_ILi64EEENSA_ILi256EEENSA_ILi128EEEEEENS_12float_e4m3_tENS5_IJlSB_lEEESI_NS5_IJSB_llEEENS4_8TiledMMAINS4_8MMA_AtomIJNS4_10MMA_TraitsINS4_19SM100_MMA_F8F6F4_SSEJSI_SI_fSE_SF_NS4_17integral_constantINS4_4UMMA5MajorELSR_0EEENSP_ISR_LSR_1EEENSP_INSQ_7ScaleInELSU_0EEESV_EEEEEENS4_6LayoutISC_NS5_IJNSA_ILi0EEESZ_SZ_EEEEENS5_IJNS4_10UnderscoreES12_S12_EEEEENS4_13SM90_TMA_LOADENS4_14ComposedLayoutINS4_7SwizzleILi3ELi4ELi3EEENS4_18smem_ptr_flag_bitsILi8EEENSY_INS5_IJNSA_ILi8EEESG_EEENS5_IJSG_SB_EEEEEEEvNS4_8identityES15_NS16_IS18_S1A_NSY_INS5_IJSG_S1B_EEENS5_IJSB_SG_EEEEEEEvS1G_EENS_8epilogue10collective18CollectiveEpilogueINS1M_23Sm100TmaWarpSpecializedILi4ELi2ELi32ELb0ELb0EEEJSH_NS5_IJNSY_ISE_SB_EES1R_EEESI_SJ_SI_SJ_NS1M_6fusion15FusionCallbacksIS1Q_NS1T_17LinearCombinationISI_fSI_fLNS_15FloatRoundStyleE2EEESH_S1S_JEEENS4_5SM1004TMEM4LOAD26SM100_TMEM_LOAD_16dp32b32xES15_NS16_INS17_ILi2ELi4ELi3EEES1A_NSY_INS5_IJS1B_SE_EEENS5_IJSE_SB_EEEEEEENS4_39AutoVectorizingCopyWithAssumedAlignmentILi128EEENS4_14SM90_TMA_STOREES27_S29_S29_EEEvvEEEEvNT_6ParamsE,"a",@progbits
	.sectionflags	@""
	.align	4
.nv.constant0._ZN7cutlass13device_kernelINS_4gemm6kernel13GemmUniversalIN4cute5tupleIJiiiiEEENS1_10collective13CollectiveMmaINS1_35MainloopSm100TmaUmmaWarpSpecializedILi5ELi2ELi4ENS5_IJNS4_1CILi1EEESB_SB_EEEEENS5_IJNSA_ILi64EEENSA_ILi256EEENSA_ILi128EEEEEENS_12float_e4m3_tENS5_IJlSB_lEEESI_NS5_IJSB_llEEENS4_8TiledMMAINS4_8MMA_AtomIJNS4_10MMA_TraitsINS4_19SM100_MMA_F8F6F4_SSEJSI_SI_fSE_SF_NS4_17integral_constantINS4_4UMMA5MajorELSR_0EEENSP_ISR_LSR_1EEENSP_INSQ_7ScaleInELSU_0EEESV_EEEEEENS4_6LayoutISC_NS5_IJNSA_ILi0EEESZ_SZ_EEEEENS5_IJNS4_10UnderscoreES12_S12_EEEEENS4_13SM90_TMA_LOADENS4_14ComposedLayoutINS4_7SwizzleILi3ELi4ELi3EEENS4_18smem_ptr_flag_bitsILi8EEENSY_INS5_IJNSA_ILi8EEESG_EEENS5_IJSG_SB_EEEEEEEvNS4_8identityES15_NS16_IS18_S1A_NSY_INS5_IJSG_S1B_EEENS5_IJSB_SG_EEEEEEEvS1G_EENS_8epilogue10collective18CollectiveEpilogueINS1M_23Sm100TmaWarpSpecializedILi4ELi2ELi32ELb0ELb0EEEJSH_NS5_IJNSY_ISE_SB_EES1R_EEESI_SJ_SI_SJ_NS1M_6fusion15FusionCallbacksIS1Q_NS1T_17LinearCombinationISI_fSI_fLNS_15FloatRoundStyleE2EEESH_S1S_JEEENS4_5SM1004TMEM4LOAD26SM100_TMEM_LOAD_16dp32b32xES15_NS16_INS17_ILi2ELi4ELi3EEES1A_NSY_INS5_IJS1B_SE_EEENS5_IJSE_SB_EEEEEEENS4_39AutoVectorizingCopyWithAssumedAlignmentILi128EEENS4_14SM90_TMA_STOREES27_S29_S29_EEEvvEEEEvNT_6ParamsE:
	.zero		2944


//--------------------- SYMBOLS --------------------------

	.type		.nv.reservedSmem.offset0,@object
	.size		.nv.reservedSmem.offset0,0x4
	.type		.nv.reservedSmem.cap,@object
	.size		.nv.reservedSmem.cap,0x4
	.type		__assertfail,@function
